	.target	sm_90a

	.elftype	@"ET_EXEC"


//--------------------- .note.nv.tkinfo           --------------------------
	.section	.note.nv.tkinfo,"",@"SHT_NOTE"
	.sectionflags	@"SHF_NOTE_NV_TKINFO"
	.tkinfo
        /*0018*/ 	.word	0x00000002
        /*0030*/ 	.string	""
        /*0030*/ 	.string	"ptxas"
        /*0030*/ 	.string	"Cuda compilation tools, release 13.0, V13.0.88"
        /*0030*/ 	.string	"Build cuda_13.0.r13.0/compiler.36424714_0"
        /*0030*/ 	.string	"-arch sm_90a -m 64 "



//--------------------- .note.nv.cuinfo           --------------------------
	.section	.note.nv.cuinfo,"",@"SHT_NOTE"
	.sectionflags	@"SHF_NOTE_NV_CUINFO"
        /*0018*/ 	.short	0x0002
        /*001a*/ 	.short	0x005a
        /*001c*/ 	.short	0x0082
	.zero		2


//--------------------- .nv.info                  --------------------------
	.section	.nv.info,"",@"SHT_CUDA_INFO"
	.align	4


	//----- nvinfo : EIATTR_REGCOUNT
	.align		4
        /*0000*/ 	.byte	0x04, 0x2f
        /*0002*/ 	.short	(.L_15 - .L_14)
	.align		4
.L_14:
        /*0004*/ 	.word	index@(_ZN7cutlass13device_kernelINS_4gemm6kernel13GemmUniversalIN4cute5tupleIJiiiiEEENS1_10collective13CollectiveMmaINS1_34MainloopSm90TmaGmmaWarpSpecializedILi9ENS5_IJNS4_1CILi1EEESB_SB_EEENS1_35KernelTmaWarpSpecializedCooperativeEEENS5_IJNSA_ILi256EEENSA_ILi128EEENSA_ILi32EEEEEENS_6half_tENS5_IJSB_llEEESJ_NS5_IJlSB_lEEENS4_8TiledMMAINS4_8MMA_AtomIJNS4_4SM904GMMA26MMA_64x128x16_F32F16F16_SSILNSP_5MajorE1ELSR_0ELNSP_7ScaleInE1ELSS_1EEEEEENS4_6LayoutINS5_IJNSA_ILi2EEESB_SB_EEENS5_IJSB_NSA_ILi0EEESY_EEEEENS5_IJNS4_10UnderscoreES11_S11_EEEEENS4_13SM90_TMA_LOADENS4_14ComposedLayoutINS4_7SwizzleILi3ELi4ELi3EEENS4_18smem_ptr_flag_bitsILi16EEENSV_INS5_IJNSA_ILi64EEENSA_ILi8EEEEEENS5_IJSB_S1A_EEEEEEEvNS4_8identityES14_NS15_INS16_ILi2ELi4ELi3EEES19_NSV_INS5_IJS1B_SH_EEENS5_IJSH_SB_EEEEEEEvS1G_EENS_8epilogue10collective6detail29Sm90TmaWarpSpecializedAdapterINS1O_15DefaultEpilogueISJ_SL_SL_NS1N_6thread17LinearCombinationISJ_Li1EffLNS1S_9ScaleType4KindE0ELNS_15FloatRoundStyleE2ESJ_EENS1_15EpilogueDefaultEEEEEvvEEEEvNT_6ParamsE)
        /*0008*/ 	.word	0x000000a8


	//----- nvinfo : EIATTR_FRAME_SIZE
	.align		4
.L_15:
        /*000c*/ 	.byte	0x04, 0x11
        /*000e*/ 	.short	(.L_17 - .L_16)
	.align		4
.L_16:
        /*0010*/ 	.word	index@(_ZN7cutlass13device_kernelINS_4gemm6kernel13GemmUniversalIN4cute5tupleIJiiiiEEENS1_10collective13CollectiveMmaINS1_34MainloopSm90TmaGmmaWarpSpecializedILi9ENS5_IJNS4_1CILi1EEESB_SB_EEENS1_35KernelTmaWarpSpecializedCooperativeEEENS5_IJNSA_ILi256EEENSA_ILi128EEENSA_ILi32EEEEEENS_6half_tENS5_IJSB_llEEESJ_NS5_IJlSB_lEEENS4_8TiledMMAINS4_8MMA_AtomIJNS4_4SM904GMMA26MMA_64x128x16_F32F16F16_SSILNSP_5MajorE1ELSR_0ELNSP_7ScaleInE1ELSS_1EEEEEENS4_6LayoutINS5_IJNSA_ILi2EEESB_SB_EEENS5_IJSB_NSA_ILi0EEESY_EEEEENS5_IJNS4_10UnderscoreES11_S11_EEEEENS4_13SM90_TMA_LOADENS4_14ComposedLayoutINS4_7SwizzleILi3ELi4ELi3EEENS4_18smem_ptr_flag_bitsILi16EEENSV_INS5_IJNSA_ILi64EEENSA_ILi8EEEEEENS5_IJSB_S1A_EEEEEEEvNS4_8identityES14_NS15_INS16_ILi2ELi4ELi3EEES19_NSV_INS5_IJS1B_SH_EEENS5_IJSH_SB_EEEEEEEvS1G_EENS_8epilogue10collective6detail29Sm90TmaWarpSpecializedAdapterINS1O_15DefaultEpilogueISJ_SL_SL_NS1N_6thread17LinearCombinationISJ_Li1EffLNS1S_9ScaleType4KindE0ELNS_15FloatRoundStyleE2ESJ_EENS1_15EpilogueDefaultEEEEEvvEEEEvNT_6ParamsE)
        /*0014*/ 	.word	0x00000000


	//----- nvinfo : EIATTR_MIN_STACK_SIZE
	.align		4
.L_17:
        /*0018*/ 	.byte	0x04, 0x12
        /*001a*/ 	.short	(.L_19 - .L_18)
	.align		4
.L_18:
        /*001c*/ 	.word	index@(_ZN7cutlass13device_kernelINS_4gemm6kernel13GemmUniversalIN4cute5tupleIJiiiiEEENS1_10collective13CollectiveMmaINS1_34MainloopSm90TmaGmmaWarpSpecializedILi9ENS5_IJNS4_1CILi1EEESB_SB_EEENS1_35KernelTmaWarpSpecializedCooperativeEEENS5_IJNSA_ILi256EEENSA_ILi128EEENSA_ILi32EEEEEENS_6half_tENS5_IJSB_llEEESJ_NS5_IJlSB_lEEENS4_8TiledMMAINS4_8MMA_AtomIJNS4_4SM904GMMA26MMA_64x128x16_F32F16F16_SSILNSP_5MajorE1ELSR_0ELNSP_7ScaleInE1ELSS_1EEEEEENS4_6LayoutINS5_IJNSA_ILi2EEESB_SB_EEENS5_IJSB_NSA_ILi0EEESY_EEEEENS5_IJNS4_10UnderscoreES11_S11_EEEEENS4_13SM90_TMA_LOADENS4_14ComposedLayoutINS4_7SwizzleILi3ELi4ELi3EEENS4_18smem_ptr_flag_bitsILi16EEENSV_INS5_IJNSA_ILi64EEENSA_ILi8EEEEEENS5_IJSB_S1A_EEEEEEEvNS4_8identityES14_NS15_INS16_ILi2ELi4ELi3EEES19_NSV_INS5_IJS1B_SH_EEENS5_IJSH_SB_EEEEEEEvS1G_EENS_8epilogue10collective6detail29Sm90TmaWarpSpecializedAdapterINS1O_15DefaultEpilogueISJ_SL_SL_NS1N_6thread17LinearCombinationISJ_Li1EffLNS1S_9ScaleType4KindE0ELNS_15FloatRoundStyleE2ESJ_EENS1_15EpilogueDefaultEEEEEvvEEEEvNT_6ParamsE)
        /*0020*/ 	.word	0x00000000
.L_19:


//--------------------- .nv.compat                --------------------------
	.section	.nv.compat,"",@"SHT_CUDA_COMPAT_INFO"
	.align	4
        /*0000*/ 	.byte	0x02, 0x09, 0x01, 0x00, 0x02, 0x02, 0x04, 0x00, 0x02, 0x05, 0x05, 0x00, 0x03, 0x07, 0x01, 0x01
        /*0010*/ 	.byte	0x02, 0x03, 0x01, 0x00, 0x02, 0x06, 0x01, 0x00, 0x04, 0x0b, 0x08, 0x00, 0x00, 0x00, 0x00, 0x00
        /*0020*/ 	.byte	0x00, 0x00, 0x00, 0x00


//--------------------- .nv.info._ZN7cutlass13device_kernelINS_4gemm6kernel13GemmUniversalIN4cute5tupleIJiiiiEEENS1_10collective13CollectiveMmaINS1_34MainloopSm90TmaGmmaWarpSpecializedILi9ENS5_IJNS4_1CILi1EEESB_SB_EEENS1_35KernelTmaWarpSpecializedCooperativeEEENS5_IJNSA_ILi256EEENSA_ILi128EEENSA_ILi32EEEEEENS_6half_tENS5_IJSB_llEEESJ_NS5_IJlSB_lEEENS4_8TiledMMAINS4_8MMA_AtomIJNS4_4SM904GMMA26MMA_64x128x16_F32F16F16_SSILNSP_5MajorE1ELSR_0ELNSP_7ScaleInE1ELSS_1EEEEEENS4_6LayoutINS5_IJNSA_ILi2EEESB_SB_EEENS5_IJSB_NSA_ILi0EEESY_EEEEENS5_IJNS4_10UnderscoreES11_S11_EEEEENS4_13SM90_TMA_LOADENS4_14ComposedLayoutINS4_7SwizzleILi3ELi4ELi3EEENS4_18smem_ptr_flag_bitsILi16EEENSV_INS5_IJNSA_ILi64EEENSA_ILi8EEEEEENS5_IJSB_S1A_EEEEEEEvNS4_8identityES14_NS15_INS16_ILi2ELi4ELi3EEES19_NSV_INS5_IJS1B_SH_EEENS5_IJSH_SB_EEEEEEEvS1G_EENS_8epilogue10collective6detail29Sm90TmaWarpSpecializedAdapterINS1O_15DefaultEpilogueISJ_SL_SL_NS1N_6thread17LinearCombinationISJ_Li1EffLNS1S_9ScaleType4KindE0ELNS_15FloatRoundStyleE2ESJ_EENS1_15EpilogueDefaultEEEEEvvEEEEvNT_6ParamsE --------------------------
	.section	.nv.info._ZN7cutlass13device_kernelINS_4gemm6kernel13GemmUniversalIN4cute5tupleIJiiiiEEENS1_10collective13CollectiveMmaINS1_34MainloopSm90TmaGmmaWarpSpecializedILi9ENS5_IJNS4_1CILi1EEESB_SB_EEENS1_35KernelTmaWarpSpecializedCooperativeEEENS5_IJNSA_ILi256EEENSA_ILi128EEENSA_ILi32EEEEEENS_6half_tENS5_IJSB_llEEESJ_NS5_IJlSB_lEEENS4_8TiledMMAINS4_8MMA_AtomIJNS4_4SM904GMMA26MMA_64x128x16_F32F16F16_SSILNSP_5MajorE1ELSR_0ELNSP_7ScaleInE1ELSS_1EEEEEENS4_6LayoutINS5_IJNSA_ILi2EEESB_SB_EEENS5_IJSB_NSA_ILi0EEESY_EEEEENS5_IJNS4_10UnderscoreES11_S11_EEEEENS4_13SM90_TMA_LOADENS4_14ComposedLayoutINS4_7SwizzleILi3ELi4ELi3EEENS4_18smem_ptr_flag_bitsILi16EEENSV_INS5_IJNSA_ILi64EEENSA_ILi8EEEEEENS5_IJSB_S1A_EEEEEEEvNS4_8identityES14_NS15_INS16_ILi2ELi4ELi3EEES19_NSV_INS5_IJS1B_SH_EEENS5_IJSH_SB_EEEEEEEvS1G_EENS_8epilogue10collective6detail29Sm90TmaWarpSpecializedAdapterINS1O_15DefaultEpilogueISJ_SL_SL_NS1N_6thread17LinearCombinationISJ_Li1EffLNS1S_9ScaleType4KindE0ELNS_15FloatRoundStyleE2ESJ_EENS1_15EpilogueDefaultEEEEEvvEEEEvNT_6ParamsE,"",@"SHT_CUDA_INFO"
	.sectionflags	@""
	.align	4


	//----- nvinfo : EIATTR_CUDA_API_VERSION
	.align		4
        /*0000*/ 	.byte	0x04, 0x37
        /*0002*/ 	.short	(.L_21 - .L_20)
.L_20:
        /*0004*/ 	.word	0x00000082


	//----- nvinfo : EIATTR_KPARAM_INFO
	.align		4
.L_21:
        /*0008*/ 	.byte	0x04, 0x17
        /*000a*/ 	.short	(.L_23 - .L_22)
.L_22:
        /*000c*/ 	.word	0x00000000
        /*0010*/ 	.short	0x0000
        /*0012*/ 	.short	0x0070
        /*0014*/ 	.byte	0x00, 0xf0, 0x01, 0x10


	//----- nvinfo : EIATTR_SPARSE_MMA_MASK
	.align		4
.L_23:
        /*0018*/ 	.byte	0x03, 0x50
        /*001a*/ 	.short	0x0000


	//----- nvinfo : EIATTR_MAXREG_COUNT
	.align		4
        /*001c*/ 	.byte	0x03, 0x1b
        /*001e*/ 	.short	0x00a8


	//----- nvinfo : EIATTR_NUM_BARRIERS
	.align		4
        /*0020*/ 	.byte	0x02, 0x4c
        /*0022*/ 	.byte	0x01
	.zero		1


	//----- nvinfo : EIATTR_EXTERNS
	.align		4
        /*0024*/ 	.byte	0x04, 0x0f
        /*0026*/ 	.short	(.L_25 - .L_24)


	//   ....[0]....
	.align		4
.L_24:
        /*0028*/ 	.word	index@(__assertfail)


	//----- nvinfo : EIATTR_MERCURY_ISA_VERSION
	.align		4
.L_25:
        /*002c*/ 	.byte	0x03, 0x5f
        /*002e*/ 	.short	0x0101


	//----- nvinfo : EIATTR_INT_WARP_WIDE_INSTR_OFFSETS
	.align		4
        /*0030*/ 	.byte	0x04, 0x31
        /*0032*/ 	.short	(.L_27 - .L_26)


	//   ....[0]....
.L_26:
        /*0034*/ 	.word	0x00000480


	//   ....[1]....
        /*0038*/ 	.word	0x000004b0


	//   ....[2]....
        /*003c*/ 	.word	0x00000590


	//----- nvinfo : EIATTR_COOP_GROUP_MASK_REGIDS
	.align		4
.L_27:
        /*0040*/ 	.byte	0x04, 0x29
        /*0042*/ 	.short	(.L_29 - .L_28)


	//   ....[0]....
.L_28:
        /*0044*/ 	.word	0xffffffff


	//   ....[1]....
        /*0048*/ 	.word	0xffffffff


	//   ....[2]....
        /*004c*/ 	.word	0xffffffff


	//   ....[3]....
        /*0050*/ 	.word	0xffffffff


	//   ....[4]....
        /*0054*/ 	.word	0xffffffff


	//----- nvinfo : EIATTR_COOP_GROUP_INSTR_OFFSETS
	.align		4
.L_29:
        /*0058*/ 	.byte	0x04, 0x28
        /*005a*/ 	.short	(.L_31 - .L_30)


	//   ....[0]....
.L_30:
        /*005c*/ 	.word	0x00000060


	//   ....[1]....
        /*0060*/ 	.word	0x00000070


	//   ....[2]....
        /*0064*/ 	.word	0x00000130


	//   ....[3]....
        /*0068*/ 	.word	0x00000390


	//   ....[4]....
        /*006c*/ 	.word	0x00001040


	//----- nvinfo : EIATTR_REG_RECONFIG
	.align		4
.L_31:
        /*0070*/ 	.byte	0x01, 0x54
	.zero		2


	//----- nvinfo : EIATTR_SYSCALL_OFFSETS
	.align		4
        /*0074*/ 	.byte	0x04, 0x46
        /*0076*/ 	.short	(.L_33 - .L_32)


	//   ....[0]....
.L_32:
        /*0078*/ 	.word	0x00001200


	//----- nvinfo : EIATTR_MBARRIER_INSTR_OFFSETS
	.align		4
.L_33:
        /*007c*/ 	.byte	0x04, 0x39
        /*007e*/ 	.short	(.L_35 - .L_34)


	//   ....[0]....
.L_34:
        /*0080*/ 	.word	0x00000250
        /*0084*/ 	.word	0x000000ff
        /*0088*/ 	.word	0x00000000
        /*008c*/ 	.short	0x0100
        /*008e*/ 	.byte	0x08
	.zero		1


	//   ....[1]....
        /*0090*/ 	.word	0x00000260
        /*0094*/ 	.word	0x000000ff
        /*0098*/ 	.word	0x00000048
        /*009c*/ 	.short	0x0100
        /*009e*/ 	.byte	0x08
	.zero		1


	//   ....[2]....
        /*00a0*/ 	.word	0x00000270
        /*00a4*/ 	.word	0x000000ff
        /*00a8*/ 	.word	0x00000008
        /*00ac*/ 	.short	0x0100
        /*00ae*/ 	.byte	0x08
	.zero		1


	//   ....[3]....
        /*00b0*/ 	.word	0x00000280
        /*00b4*/ 	.word	0x000000ff
        /*00b8*/ 	.word	0x00000050
        /*00bc*/ 	.short	0x0100
        /*00be*/ 	.byte	0x08
	.zero		1


	//   ....[4]....
        /*00c0*/ 	.word	0x00000290
        /*00c4*/ 	.word	0x000000ff
        /*00c8*/ 	.word	0x00000010
        /*00cc*/ 	.short	0x0100
        /*00ce*/ 	.byte	0x08
	.zero		1


	//   ....[5]....
        /*00d0*/ 	.word	0x000002a0
        /*00d4*/ 	.word	0x000000ff
        /*00d8*/ 	.word	0x00000058
        /*00dc*/ 	.short	0x0100
        /*00de*/ 	.byte	0x08
	.zero		1


	//   ....[6]....
        /*00e0*/ 	.word	0x000002b0
        /*00e4*/ 	.word	0x000000ff
        /*00e8*/ 	.word	0x00000018
        /*00ec*/ 	.short	0x0100
        /*00ee*/ 	.byte	0x08
	.zero		1


	//   ....[7]....
        /*00f0*/ 	.word	0x000002c0
        /*00f4*/ 	.word	0x000000ff
        /*00f8*/ 	.word	0x00000060
        /*00fc*/ 	.short	0x0100
        /*00fe*/ 	.byte	0x08
	.zero		1


	//   ....[8]....
        /*0100*/ 	.word	0x000002d0
        /*0104*/ 	.word	0x000000ff
        /*0108*/ 	.word	0x00000020
        /*010c*/ 	.short	0x0100
        /*010e*/ 	.byte	0x08
	.zero		1


	//   ....[9]....
        /*0110*/ 	.word	0x000002e0
        /*0114*/ 	.word	0x000000ff
        /*0118*/ 	.word	0x00000068
        /*011c*/ 	.short	0x0100
        /*011e*/ 	.byte	0x08
	.zero		1


	//   ....[10]....
        /*0120*/ 	.word	0x000002f0
        /*0124*/ 	.word	0x000000ff
        /*0128*/ 	.word	0x00000028
        /*012c*/ 	.short	0x0100
        /*012e*/ 	.byte	0x08
	.zero		1


	//   ....[11]....
        /*0130*/ 	.word	0x00000300
        /*0134*/ 	.word	0x000000ff
        /*0138*/ 	.word	0x00000070
        /*013c*/ 	.short	0x0100
        /*013e*/ 	.byte	0x08
	.zero		1


	//   ....[12]....
        /*0140*/ 	.word	0x00000310
        /*0144*/ 	.word	0x000000ff
        /*0148*/ 	.word	0x00000030
        /*014c*/ 	.short	0x0100
        /*014e*/ 	.byte	0x08
	.zero		1


	//   ....[13]....
        /*0150*/ 	.word	0x00000320
        /*0154*/ 	.word	0x000000ff
        /*0158*/ 	.word	0x00000078
        /*015c*/ 	.short	0x0100
        /*015e*/ 	.byte	0x08
	.zero		1


	//   ....[14]....
        /*0160*/ 	.word	0x00000330
        /*0164*/ 	.word	0x000000ff
        /*0168*/ 	.word	0x00000038
        /*016c*/ 	.short	0x0100
        /*016e*/ 	.byte	0x08
	.zero		1


	//   ....[15]....
        /*0170*/ 	.word	0x00000340
        /*0174*/ 	.word	0x000000ff
        /*0178*/ 	.word	0x00000080
        /*017c*/ 	.short	0x0100
        /*017e*/ 	.byte	0x08
	.zero		1


	//   ....[16]....
        /*0180*/ 	.word	0x00000350
        /*0184*/ 	.word	0x000000ff
        /*0188*/ 	.word	0x00000040
        /*018c*/ 	.short	0x0100
        /*018e*/ 	.byte	0x08
	.zero		1


	//   ....[17]....
        /*0190*/ 	.word	0x00000360
        /*0194*/ 	.word	0x000000ff
        /*0198*/ 	.word	0x00000088
        /*019c*/ 	.short	0x0100
        /*019e*/ 	.byte	0x08
	.zero		1


	//   ....[18]....
        /*01a0*/ 	.word	0x00000600
        /*01a4*/ 	.word	0x000000ff
        /*01a8*/ 	.word	0x000000a0
        /*01ac*/ 	.short	0x0100
        /*01ae*/ 	.byte	0x06
	.zero		1


	//   ....[19]....
        /*01b0*/ 	.word	0x00000660
        /*01b4*/ 	.word	0x000000ff
        /*01b8*/ 	.word	0x000000a8
        /*01bc*/ 	.short	0x0100
        /*01be*/ 	.byte	0x06
	.zero		1


	//   ....[20]....
        /*01c0*/ 	.word	0x00001280
        /*01c4*/ 	.word	0x00000003
        /*01c8*/ 	.word	0x00000000
        /*01cc*/ 	.short	0x010a
        /*01ce*/ 	.byte	0x3f
	.zero		1


	//   ....[21]....
        /*01d0*/ 	.word	0x000012c0
        /*01d4*/ 	.word	0x00000003
        /*01d8*/ 	.word	0x00000000
        /*01dc*/ 	.short	0x010a
        /*01de*/ 	.byte	0x3f
	.zero		1


	//   ....[22]....
        /*01e0*/ 	.word	0x00001610
        /*01e4*/ 	.word	0x000000ff
        /*01e8*/ 	.word	0x00000000
        /*01ec*/ 	.short	0x010a
        /*01ee*/ 	.byte	0x07
	.zero		1


	//   ....[23]....
        /*01f0*/ 	.word	0x00001650
        /*01f4*/ 	.word	0x000000ff
        /*01f8*/ 	.word	0x00000000
        /*01fc*/ 	.short	0x010a
        /*01fe*/ 	.byte	0x07
	.zero		1


	//   ....[24]....
        /*0200*/ 	.word	0x00001870
        /*0204*/ 	.word	0x000000ff
        /*0208*/ 	.word	0x00000000
        /*020c*/ 	.short	0x0101
        /*020e*/ 	.byte	0x07
	.zero		1


	//   ....[25]....
        /*0210*/ 	.word	0x00001a70
        /*0214*/ 	.word	0x000000ff
        /*0218*/ 	.word	0x00000000
        /*021c*/ 	.short	0x0101
        /*021e*/ 	.byte	0x06
	.zero		1


	//   ....[26]....
        /*0220*/ 	.word	0x0000b360
        /*0224*/ 	.word	0x0000000e
        /*0228*/ 	.word	0x00000048
        /*022c*/ 	.short	0x010a
        /*022e*/ 	.byte	0x3f
	.zero		1


	//   ....[27]....
        /*0230*/ 	.word	0x0000b800
        /*0234*/ 	.word	0x00000006
        /*0238*/ 	.word	0x000000a8
        /*023c*/ 	.short	0x0101
        /*023e*/ 	.byte	0x3f
	.zero		1


	//   ....[28]....
        /*0240*/ 	.word	0x0000bf30
        /*0244*/ 	.word	0x00000007
        /*0248*/ 	.word	0x00000000
        /*024c*/ 	.short	0x010a
        /*024e*/ 	.byte	0x3f
	.zero		1


	//   ....[29]....
        /*0250*/ 	.word	0x0000bfb0
        /*0254*/ 	.word	0x00000009
        /*0258*/ 	.word	0x00000000
        /*025c*/ 	.short	0x010a
        /*025e*/ 	.byte	0x3f
	.zero		1


	//   ....[30]....
        /*0260*/ 	.word	0x0000c040
        /*0264*/ 	.word	0x00000006
        /*0268*/ 	.word	0x00000000
        /*026c*/ 	.short	0x010a
        /*026e*/ 	.byte	0x3f
	.zero		1


	//   ....[31]....
        /*0270*/ 	.word	0x0000c0d0
        /*0274*/ 	.word	0x00000009
        /*0278*/ 	.word	0x00000000
        /*027c*/ 	.short	0x010a
        /*027e*/ 	.byte	0x3f
	.zero		1


	//   ....[32]....
        /*0280*/ 	.word	0x0000c160
        /*0284*/ 	.word	0x00000006
        /*0288*/ 	.word	0x00000000
        /*028c*/ 	.short	0x010a
        /*028e*/ 	.byte	0x3f
	.zero		1


	//   ....[33]....
        /*0290*/ 	.word	0x0000c1f0
        /*0294*/ 	.word	0x00000009
        /*0298*/ 	.word	0x00000000
        /*029c*/ 	.short	0x010a
        /*029e*/ 	.byte	0x3f
	.zero		1


	//   ....[34]....
        /*02a0*/ 	.word	0x0000c280
        /*02a4*/ 	.word	0x00000006
        /*02a8*/ 	.word	0x00000000
        /*02ac*/ 	.short	0x010a
        /*02ae*/ 	.byte	0x3f
	.zero		1


	//   ....[35]....
        /*02b0*/ 	.word	0x0000c310
        /*02b4*/ 	.word	0x00000009
        /*02b8*/ 	.word	0x00000000
        /*02bc*/ 	.short	0x010a
        /*02be*/ 	.byte	0x3f
	.zero		1


	//   ....[36]....
        /*02c0*/ 	.word	0x0000c3a0
        /*02c4*/ 	.word	0x00000003
        /*02c8*/ 	.word	0x00000000
        /*02cc*/ 	.short	0x010a
        /*02ce*/ 	.byte	0x3f
	.zero		1


	//   ....[37]....
        /*02d0*/ 	.word	0x0000c400
        /*02d4*/ 	.word	0x00000003
        /*02d8*/ 	.word	0x00000000
        /*02dc*/ 	.short	0x010a
        /*02de*/ 	.byte	0x3f
	.zero		1


	//   ....[38]....
        /*02e0*/ 	.word	0x0000c460
        /*02e4*/ 	.word	0x00000004
        /*02e8*/ 	.word	0x00000000
        /*02ec*/ 	.short	0x010a
        /*02ee*/ 	.byte	0x3f
	.zero		1


	//   ....[39]....
        /*02f0*/ 	.word	0x0000c530
        /*02f4*/ 	.word	0x0000000e
        /*02f8*/ 	.word	0x00000048
        /*02fc*/ 	.short	0x010a
        /*02fe*/ 	.byte	0x3f
	.zero		1


	//   ....[40]....
        /*0300*/ 	.word	0x0000c600
        /*0304*/ 	.word	0x00000007
        /*0308*/ 	.word	0x00000000
        /*030c*/ 	.short	0x010a
        /*030e*/ 	.byte	0x3f
	.zero		1


	//   ....[41]....
        /*0310*/ 	.word	0x0000c650
        /*0314*/ 	.word	0x00000009
        /*0318*/ 	.word	0x00000000
        /*031c*/ 	.short	0x010a
        /*031e*/ 	.byte	0x3f
	.zero		1


	//   ....[42]....
        /*0320*/ 	.word	0x0000c6a0
        /*0324*/ 	.word	0x00000006
        /*0328*/ 	.word	0x00000000
        /*032c*/ 	.short	0x010a
        /*032e*/ 	.byte	0x3f
	.zero		1


	//   ....[43]....
        /*0330*/ 	.word	0x0000c6f0
        /*0334*/ 	.word	0x00000009
        /*0338*/ 	.word	0x00000000
        /*033c*/ 	.short	0x010a
        /*033e*/ 	.byte	0x3f
	.zero		1


	//   ....[44]....
        /*0340*/ 	.word	0x0000c740
        /*0344*/ 	.word	0x00000006
        /*0348*/ 	.word	0x00000000
        /*034c*/ 	.short	0x010a
        /*034e*/ 	.byte	0x3f
	.zero		1


	//   ....[45]....
        /*0350*/ 	.word	0x0000c790
        /*0354*/ 	.word	0x00000009
        /*0358*/ 	.word	0x00000000
        /*035c*/ 	.short	0x010a
        /*035e*/ 	.byte	0x3f
	.zero		1


	//   ....[46]....
        /*0360*/ 	.word	0x0000c7e0
        /*0364*/ 	.word	0x00000006
        /*0368*/ 	.word	0x00000000
        /*036c*/ 	.short	0x010a
        /*036e*/ 	.byte	0x3f
	.zero		1


	//   ....[47]....
        /*0370*/ 	.word	0x0000c830
        /*0374*/ 	.word	0x00000009
        /*0378*/ 	.word	0x00000000
        /*037c*/ 	.short	0x010a
        /*037e*/ 	.byte	0x3f
	.zero		1


	//----- nvinfo : EIATTR_NUM_MBARRIERS
	.align		4
.L_35:
        /*0380*/ 	.byte	0x03, 0x38
        /*0382*/ 	.short	0x0014


	//----- nvinfo : EIATTR_EXIT_INSTR_OFFSETS
	.align		4
        /*0384*/ 	.byte	0x04, 0x1c
        /*0386*/ 	.short	(.L_37 - .L_36)


	//   ....[0]....
.L_36:
        /*0388*/ 	.word	0x000006b0


	//   ....[1]....
        /*038c*/ 	.word	0x00000f70


	//   ....[2]....
        /*0390*/ 	.word	0x0000a990


	//   ....[3]....
        /*0394*/ 	.word	0x0000afc0


	//   ....[4]....
        /*0398*/ 	.word	0x0000c3f0


	//----- nvinfo : EIATTR_MAX_THREADS
	.align		4
.L_37:
        /*039c*/ 	.byte	0x04, 0x05
        /*039e*/ 	.short	(.L_39 - .L_38)
.L_38:
        /*03a0*/ 	.word	0x00000180
        /*03a4*/ 	.word	0x00000001
        /*03a8*/ 	.word	0x00000001


	//----- nvinfo : EIATTR_CRS_STACK_SIZE
	.align		4
.L_39:
        /*03ac*/ 	.byte	0x04, 0x1e
        /*03ae*/ 	.short	(.L_41 - .L_40)
.L_40:
        /*03b0*/ 	.word	0x00000000


	//----- nvinfo : EIATTR_CBANK_PARAM_SIZE
	.align		4
.L_41:
        /*03b4*/ 	.byte	0x03, 0x19
        /*03b6*/ 	.short	0x0470


	//----- nvinfo : EIATTR_PARAM_CBANK
	.align		4
        /*03b8*/ 	.byte	0x04, 0x0a
        /*03ba*/ 	.short	(.L_43 - .L_42)
	.align		4
.L_42:
        /*03bc*/ 	.word	index@(.nv.constant0._ZN7cutlass13device_kernelINS_4gemm6kernel13GemmUniversalIN4cute5tupleIJiiiiEEENS1_10collective13CollectiveMmaINS1_34MainloopSm90TmaGmmaWarpSpecializedILi9ENS5_IJNS4_1CILi1EEESB_SB_EEENS1_35KernelTmaWarpSpecializedCooperativeEEENS5_IJNSA_ILi256EEENSA_ILi128EEENSA_ILi32EEEEEENS_6half_tENS5_IJSB_llEEESJ_NS5_IJlSB_lEEENS4_8TiledMMAINS4_8MMA_AtomIJNS4_4SM904GMMA26MMA_64x128x16_F32F16F16_SSILNSP_5MajorE1ELSR_0ELNSP_7ScaleInE1ELSS_1EEEEEENS4_6LayoutINS5_IJNSA_ILi2EEESB_SB_EEENS5_IJSB_NSA_ILi0EEESY_EEEEENS5_IJNS4_10UnderscoreES11_S11_EEEEENS4_13SM90_TMA_LOADENS4_14ComposedLayoutINS4_7SwizzleILi3ELi4ELi3EEENS4_18smem_ptr_flag_bitsILi16EEENSV_INS5_IJNSA_ILi64EEENSA_ILi8EEEEEENS5_IJSB_S1A_EEEEEEEvNS4_8identityES14_NS15_INS16_ILi2ELi4ELi3EEES19_NSV_INS5_IJS1B_SH_EEENS5_IJSH_SB_EEEEEEEvS1G_EENS_8epilogue10collective6detail29Sm90TmaWarpSpecializedAdapterINS1O_15DefaultEpilogueISJ_SL_SL_NS1N_6thread17LinearCombinationISJ_Li1EffLNS1S_9ScaleType4KindE0ELNS_15FloatRoundStyleE2ESJ_EENS1_15EpilogueDefaultEEEEEvvEEEEvNT_6ParamsE)
        /*03c0*/ 	.short	0x0210
        /*03c2*/ 	.short	0x0470


	//----- nvinfo : EIATTR_SW_WAR
	.align		4
.L_43:
        /*03c4*/ 	.byte	0x04, 0x36
        /*03c6*/ 	.short	(.L_45 - .L_44)
.L_44:
        /*03c8*/ 	.word	0x00000008
.L_45:


//--------------------- .nv.callgraph             --------------------------
	.section	.nv.callgraph,"",@"SHT_CUDA_CALLGRAPH"
	.align	4
	.sectionentsize	8
	.align		4
        /*0000*/ 	.word	0x00000000
	.align		4
        /*0004*/ 	.word	0xffffffff
	.align		4
        /*0008*/ 	.word	index@(_ZN7cutlass13device_kernelINS_4gemm6kernel13GemmUniversalIN4cute5tupleIJiiiiEEENS1_10collective13CollectiveMmaINS1_34MainloopSm90TmaGmmaWarpSpecializedILi9ENS5_IJNS4_1CILi1EEESB_SB_EEENS1_35KernelTmaWarpSpecializedCooperativeEEENS5_IJNSA_ILi256EEENSA_ILi128EEENSA_ILi32EEEEEENS_6half_tENS5_IJSB_llEEESJ_NS5_IJlSB_lEEENS4_8TiledMMAINS4_8MMA_AtomIJNS4_4SM904GMMA26MMA_64x128x16_F32F16F16_SSILNSP_5MajorE1ELSR_0ELNSP_7ScaleInE1ELSS_1EEEEEENS4_6LayoutINS5_IJNSA_ILi2EEESB_SB_EEENS5_IJSB_NSA_ILi0EEESY_EEEEENS5_IJNS4_10UnderscoreES11_S11_EEEEENS4_13SM90_TMA_LOADENS4_14ComposedLayoutINS4_7SwizzleILi3ELi4ELi3EEENS4_18smem_ptr_flag_bitsILi16EEENSV_INS5_IJNSA_ILi64EEENSA_ILi8EEEEEENS5_IJSB_S1A_EEEEEEEvNS4_8identityES14_NS15_INS16_ILi2ELi4ELi3EEES19_NSV_INS5_IJS1B_SH_EEENS5_IJSH_SB_EEEEEEEvS1G_EENS_8epilogue10collective6detail29Sm90TmaWarpSpecializedAdapterINS1O_15DefaultEpilogueISJ_SL_SL_NS1N_6thread17LinearCombinationISJ_Li1EffLNS1S_9ScaleType4KindE0ELNS_15FloatRoundStyleE2ESJ_EENS1_15EpilogueDefaultEEEEEvvEEEEvNT_6ParamsE)
	.align		4
        /*000c*/ 	.word	index@(__assertfail)
	.align		4
        /*0010*/ 	.word	0x00000000
	.align		4
        /*0014*/ 	.word	0xfffffffe
	.align		4
        /*0018*/ 	.word	0x00000000
	.align		4
        /*001c*/ 	.word	0xfffffffd
	.align		4
        /*0020*/ 	.word	0x00000000
	.align		4
        /*0024*/ 	.word	0xfffffffc


//--------------------- .nv.constant4             --------------------------
	.section	.nv.constant4,"a",@progbits
	.align	8
	.align		8
.nv.constant4:
        /*0000*/ 	.dword	__assertfail
	.align		8
        /*0008*/ 	.dword	__unnamed_1
	.align		8
        /*0010*/ 	.dword	_ZN39_INTERNAL_29f287f0_4_k_cu_8f5aad68_30874cuda3std3__45__cpo5beginE
	.align		8
        /*0018*/ 	.dword	_ZN39_INTERNAL_29f287f0_4_k_cu_8f5aad68_30874cuda3std3__45__cpo3endE
	.align		8
        /*0020*/ 	.dword	_ZN39_INTERNAL_29f287f0_4_k_cu_8f5aad68_30874cuda3std3__45__cpo6cbeginE
	.align		8
        /*0028*/ 	.dword	_ZN39_INTERNAL_29f287f0_4_k_cu_8f5aad68_30874cuda3std3__45__cpo4cendE
	.align		8
        /*0030*/ 	.dword	_ZN39_INTERNAL_29f287f0_4_k_cu_8f5aad68_30874cuda3std3__441_GLOBAL__N__29f287f0_4_k_cu_8f5aad68_30876ignoreE
	.align		8
        /*0038*/ 	.dword	_ZN39_INTERNAL_29f287f0_4_k_cu_8f5aad68_30874cuda3std3__419piecewise_constructE
	.align		8
        /*0040*/ 	.dword	_ZN39_INTERNAL_29f287f0_4_k_cu_8f5aad68_30874cuda3std3__48in_placeE
	.align		8
        /*0048*/ 	.dword	_ZN39_INTERNAL_29f287f0_4_k_cu_8f5aad68_30874cuda3std6ranges3__45__cpo4swapE
	.align		8
        /*0050*/ 	.dword	_ZN39_INTERNAL_29f287f0_4_k_cu_8f5aad68_30874cuda3std6ranges3__45__cpo9iter_moveE
	.align		8
        /*0058*/ 	.dword	_ZN39_INTERNAL_29f287f0_4_k_cu_8f5aad68_30874cute7productE
	.align		8
        /*0060*/ 	.dword	_ZN39_INTERNAL_29f287f0_4_k_cu_8f5aad68_30874cute1_E
	.align		8
        /*0068*/ 	.dword	$str$22
	.align		8
        /*0070*/ 	.dword	$str$23


//--------------------- .text._ZN7cutlass13device_kernelINS_4gemm6kernel13GemmUniversalIN4cute5tupleIJiiiiEEENS1_10collective13CollectiveMmaINS1_34MainloopSm90TmaGmmaWarpSpecializedILi9ENS5_IJNS4_1CILi1EEESB_SB_EEENS1_35KernelTmaWarpSpecializedCooperativeEEENS5_IJNSA_ILi256EEENSA_ILi128EEENSA_ILi32EEEEEENS_6half_tENS5_IJSB_llEEESJ_NS5_IJlSB_lEEENS4_8TiledMMAINS4_8MMA_AtomIJNS4_4SM904GMMA26MMA_64x128x16_F32F16F16_SSILNSP_5MajorE1ELSR_0ELNSP_7ScaleInE1ELSS_1EEEEEENS4_6LayoutINS5_IJNSA_ILi2EEESB_SB_EEENS5_IJSB_NSA_ILi0EEESY_EEEEENS5_IJNS4_10UnderscoreES11_S11_EEEEENS4_13SM90_TMA_LOADENS4_14ComposedLayoutINS4_7SwizzleILi3ELi4ELi3EEENS4_18smem_ptr_flag_bitsILi16EEENSV_INS5_IJNSA_ILi64EEENSA_ILi8EEEEEENS5_IJSB_S1A_EEEEEEEvNS4_8identityES14_NS15_INS16_ILi2ELi4ELi3EEES19_NSV_INS5_IJS1B_SH_EEENS5_IJSH_SB_EEEEEEEvS1G_EENS_8epilogue10collective6detail29Sm90TmaWarpSpecializedAdapterINS1O_15DefaultEpilogueISJ_SL_SL_NS1N_6thread17LinearCombinationISJ_Li1EffLNS1S_9ScaleType4KindE0ELNS_15FloatRoundStyleE2ESJ_EENS1_15EpilogueDefaultEEEEEvvEEEEvNT_6ParamsE --------------------------
	.section	.text._ZN7cutlass13device_kernelINS_4gemm6kernel13GemmUniversalIN4cute5tupleIJiiiiEEENS1_10collective13CollectiveMmaINS1_34MainloopSm90TmaGmmaWarpSpecializedILi9ENS5_IJNS4_1CILi1EEESB_SB_EEENS1_35KernelTmaWarpSpecializedCooperativeEEENS5_IJNSA_ILi256EEENSA_ILi128EEENSA_ILi32EEEEEENS_6half_tENS5_IJSB_llEEESJ_NS5_IJlSB_lEEENS4_8TiledMMAINS4_8MMA_AtomIJNS4_4SM904GMMA26MMA_64x128x16_F32F16F16_SSILNSP_5MajorE1ELSR_0ELNSP_7ScaleInE1ELSS_1EEEEEENS4_6LayoutINS5_IJNSA_ILi2EEESB_SB_EEENS5_IJSB_NSA_ILi0EEESY_EEEEENS5_IJNS4_10UnderscoreES11_S11_EEEEENS4_13SM90_TMA_LOADENS4_14ComposedLayoutINS4_7SwizzleILi3ELi4ELi3EEENS4_18smem_ptr_flag_bitsILi16EEENSV_INS5_IJNSA_ILi64EEENSA_ILi8EEEEEENS5_IJSB_S1A_EEEEEEEvNS4_8identityES14_NS15_INS16_ILi2ELi4ELi3EEES19_NSV_INS5_IJS1B_SH_EEENS5_IJSH_SB_EEEEEEEvS1G_EENS_8epilogue10collective6detail29Sm90TmaWarpSpecializedAdapterINS1O_15DefaultEpilogueISJ_SL_SL_NS1N_6thread17LinearCombinationISJ_Li1EffLNS1S_9ScaleType4KindE0ELNS_15FloatRoundStyleE2ESJ_EENS1_15EpilogueDefaultEEEEEvvEEEEvNT_6ParamsE,"ax",@progbits
	.align	128
.text._ZN7cutlass13device_kernelINS_4gemm6kernel13GemmUniversalIN4cute5tupleIJiiiiEEENS1_10collective13CollectiveMmaINS1_34MainloopSm90TmaGmmaWarpSpecializedILi9ENS5_IJNS4_1CILi1EEESB_SB_EEENS1_35KernelTmaWarpSpecializedCooperativeEEENS5_IJNSA_ILi256EEENSA_ILi128EEENSA_ILi32EEEEEENS_6half_tENS5_IJSB_llEEESJ_NS5_IJlSB_lEEENS4_8TiledMMAINS4_8MMA_AtomIJNS4_4SM904GMMA26MMA_64x128x16_F32F16F16_SSILNSP_5MajorE1ELSR_0ELNSP_7ScaleInE1ELSS_1EEEEEENS4_6LayoutINS5_IJNSA_ILi2EEESB_SB_EEENS5_IJSB_NSA_ILi0EEESY_EEEEENS5_IJNS4_10UnderscoreES11_S11_EEEEENS4_13SM90_TMA_LOADENS4_14ComposedLayoutINS4_7SwizzleILi3ELi4ELi3EEENS4_18smem_ptr_flag_bitsILi16EEENSV_INS5_IJNSA_ILi64EEENSA_ILi8EEEEEENS5_IJSB_S1A_EEEEEEEvNS4_8identityES14_NS15_INS16_ILi2ELi4ELi3EEES19_NSV_INS5_IJS1B_SH_EEENS5_IJSH_SB_EEEEEEEvS1G_EENS_8epilogue10collective6detail29Sm90TmaWarpSpecializedAdapterINS1O_15DefaultEpilogueISJ_SL_SL_NS1N_6thread17LinearCombinationISJ_Li1EffLNS1S_9ScaleType4KindE0ELNS_15FloatRoundStyleE2ESJ_EENS1_15EpilogueDefaultEEEEEvvEEEEvNT_6ParamsE:
        .type           _ZN7cutlass13device_kernelINS_4gemm6kernel13GemmUniversalIN4cute5tupleIJiiiiEEENS1_10collective13CollectiveMmaINS1_34MainloopSm90TmaGmmaWarpSpecializedILi9ENS5_IJNS4_1CILi1EEESB_SB_EEENS1_35KernelTmaWarpSpecializedCooperativeEEENS5_IJNSA_ILi256EEENSA_ILi128EEENSA_ILi32EEEEEENS_6half_tENS5_IJSB_llEEESJ_NS5_IJlSB_lEEENS4_8TiledMMAINS4_8MMA_AtomIJNS4_4SM904GMMA26MMA_64x128x16_F32F16F16_SSILNSP_5MajorE1ELSR_0ELNSP_7ScaleInE1ELSS_1EEEEEENS4_6LayoutINS5_IJNSA_ILi2EEESB_SB_EEENS5_IJSB_NSA_ILi0EEESY_EEEEENS5_IJNS4_10UnderscoreES11_S11_EEEEENS4_13SM90_TMA_LOADENS4_14ComposedLayoutINS4_7SwizzleILi3ELi4ELi3EEENS4_18smem_ptr_flag_bitsILi16EEENSV_INS5_IJNSA_ILi64EEENSA_ILi8EEEEEENS5_IJSB_S1A_EEEEEEEvNS4_8identityES14_NS15_INS16_ILi2ELi4ELi3EEES19_NSV_INS5_IJS1B_SH_EEENS5_IJSH_SB_EEEEEEEvS1G_EENS_8epilogue10collective6detail29Sm90TmaWarpSpecializedAdapterINS1O_15DefaultEpilogueISJ_SL_SL_NS1N_6thread17LinearCombinationISJ_Li1EffLNS1S_9ScaleType4KindE0ELNS_15FloatRoundStyleE2ESJ_EENS1_15EpilogueDefaultEEEEEvvEEEEvNT_6ParamsE,@function
        .size           _ZN7cutlass13device_kernelINS_4gemm6kernel13GemmUniversalIN4cute5tupleIJiiiiEEENS1_10collective13CollectiveMmaINS1_34MainloopSm90TmaGmmaWarpSpecializedILi9ENS5_IJNS4_1CILi1EEESB_SB_EEENS1_35KernelTmaWarpSpecializedCooperativeEEENS5_IJNSA_ILi256EEENSA_ILi128EEENSA_ILi32EEEEEENS_6half_tENS5_IJSB_llEEESJ_NS5_IJlSB_lEEENS4_8TiledMMAINS4_8MMA_AtomIJNS4_4SM904GMMA26MMA_64x128x16_F32F16F16_SSILNSP_5MajorE1ELSR_0ELNSP_7ScaleInE1ELSS_1EEEEEENS4_6LayoutINS5_IJNSA_ILi2EEESB_SB_EEENS5_IJSB_NSA_ILi0EEESY_EEEEENS5_IJNS4_10UnderscoreES11_S11_EEEEENS4_13SM90_TMA_LOADENS4_14ComposedLayoutINS4_7SwizzleILi3ELi4ELi3EEENS4_18smem_ptr_flag_bitsILi16EEENSV_INS5_IJNSA_ILi64EEENSA_ILi8EEEEEENS5_IJSB_S1A_EEEEEEEvNS4_8identityES14_NS15_INS16_ILi2ELi4ELi3EEES19_NSV_INS5_IJS1B_SH_EEENS5_IJSH_SB_EEEEEEEvS1G_EENS_8epilogue10collective6detail29Sm90TmaWarpSpecializedAdapterINS1O_15DefaultEpilogueISJ_SL_SL_NS1N_6thread17LinearCombinationISJ_Li1EffLNS1S_9ScaleType4KindE0ELNS_15FloatRoundStyleE2ESJ_EENS1_15EpilogueDefaultEEEEEvvEEEEvNT_6ParamsE,(.L_x_331 - _ZN7cutlass13device_kernelINS_4gemm6kernel13GemmUniversalIN4cute5tupleIJiiiiEEENS1_10collective13CollectiveMmaINS1_34MainloopSm90TmaGmmaWarpSpecializedILi9ENS5_IJNS4_1CILi1EEESB_SB_EEENS1_35KernelTmaWarpSpecializedCooperativeEEENS5_IJNSA_ILi256EEENSA_ILi128EEENSA_ILi32EEEEEENS_6half_tENS5_IJSB_llEEESJ_NS5_IJlSB_lEEENS4_8TiledMMAINS4_8MMA_AtomIJNS4_4SM904GMMA26MMA_64x128x16_F32F16F16_SSILNSP_5MajorE1ELSR_0ELNSP_7ScaleInE1ELSS_1EEEEEENS4_6LayoutINS5_IJNSA_ILi2EEESB_SB_EEENS5_IJSB_NSA_ILi0EEESY_EEEEENS5_IJNS4_10UnderscoreES11_S11_EEEEENS4_13SM90_TMA_LOADENS4_14ComposedLayoutINS4_7SwizzleILi3ELi4ELi3EEENS4_18smem_ptr_flag_bitsILi16EEENSV_INS5_IJNSA_ILi64EEENSA_ILi8EEEEEENS5_IJSB_S1A_EEEEEEEvNS4_8identityES14_NS15_INS16_ILi2ELi4ELi3EEES19_NSV_INS5_IJS1B_SH_EEENS5_IJSH_SB_EEEEEEEvS1G_EENS_8epilogue10collective6detail29Sm90TmaWarpSpecializedAdapterINS1O_15DefaultEpilogueISJ_SL_SL_NS1N_6thread17LinearCombinationISJ_Li1EffLNS1S_9ScaleType4KindE0ELNS_15FloatRoundStyleE2ESJ_EENS1_15EpilogueDefaultEEEEEvvEEEEvNT_6ParamsE)
        .other          _ZN7cutlass13device_kernelINS_4gemm6kernel13GemmUniversalIN4cute5tupleIJiiiiEEENS1_10collective13CollectiveMmaINS1_34MainloopSm90TmaGmmaWarpSpecializedILi9ENS5_IJNS4_1CILi1EEESB_SB_EEENS1_35KernelTmaWarpSpecializedCooperativeEEENS5_IJNSA_ILi256EEENSA_ILi128EEENSA_ILi32EEEEEENS_6half_tENS5_IJSB_llEEESJ_NS5_IJlSB_lEEENS4_8TiledMMAINS4_8MMA_AtomIJNS4_4SM904GMMA26MMA_64x128x16_F32F16F16_SSILNSP_5MajorE1ELSR_0ELNSP_7ScaleInE1ELSS_1EEEEEENS4_6LayoutINS5_IJNSA_ILi2EEESB_SB_EEENS5_IJSB_NSA_ILi0EEESY_EEEEENS5_IJNS4_10UnderscoreES11_S11_EEEEENS4_13SM90_TMA_LOADENS4_14ComposedLayoutINS4_7SwizzleILi3ELi4ELi3EEENS4_18smem_ptr_flag_bitsILi16EEENSV_INS5_IJNSA_ILi64EEENSA_ILi8EEEEEENS5_IJSB_S1A_EEEEEEEvNS4_8identityES14_NS15_INS16_ILi2ELi4ELi3EEES19_NSV_INS5_IJS1B_SH_EEENS5_IJSH_SB_EEEEEEEvS1G_EENS_8epilogue10collective6detail29Sm90TmaWarpSpecializedAdapterINS1O_15DefaultEpilogueISJ_SL_SL_NS1N_6thread17LinearCombinationISJ_Li1EffLNS1S_9ScaleType4KindE0ELNS_15FloatRoundStyleE2ESJ_EENS1_15EpilogueDefaultEEEEEvvEEEEvNT_6ParamsE,@"STO_CUDA_ENTRY STV_DEFAULT"
_ZN7cutlass13device_kernelINS_4gemm6kernel13GemmUniversalIN4cute5tupleIJiiiiEEENS1_10collective13CollectiveMmaINS1_34MainloopSm90TmaGmmaWarpSpecializedILi9ENS5_IJNS4_1CILi1EEESB_SB_EEENS1_35KernelTmaWarpSpecializedCooperativeEEENS5_IJNSA_ILi256EEENSA_ILi128EEENSA_ILi32EEEEEENS_6half_tENS5_IJSB_llEEESJ_NS5_IJlSB_lEEENS4_8TiledMMAINS4_8MMA_AtomIJNS4_4SM904GMMA26MMA_64x128x16_F32F16F16_SSILNSP_5MajorE1ELSR_0ELNSP_7ScaleInE1ELSS_1EEEEEENS4_6LayoutINS5_IJNSA_ILi2EEESB_SB_EEENS5_IJSB_NSA_ILi0EEESY_EEEEENS5_IJNS4_10UnderscoreES11_S11_EEEEENS4_13SM90_TMA_LOADENS4_14ComposedLayoutINS4_7SwizzleILi3ELi4ELi3EEENS4_18smem_ptr_flag_bitsILi16EEENSV_INS5_IJNSA_ILi64EEENSA_ILi8EEEEEENS5_IJSB_S1A_EEEEEEEvNS4_8identityES14_NS15_INS16_ILi2ELi4ELi3EEES19_NSV_INS5_IJS1B_SH_EEENS5_IJSH_SB_EEEEEEEvS1G_EENS_8epilogue10collective6detail29Sm90TmaWarpSpecializedAdapterINS1O_15DefaultEpilogueISJ_SL_SL_NS1N_6thread17LinearCombinationISJ_Li1EffLNS1S_9ScaleType4KindE0ELNS_15FloatRoundStyleE2ESJ_EENS1_15EpilogueDefaultEEEEEvvEEEEvNT_6ParamsE:
[----:B------:R-:W0:Y:S01]  /*0000*/  LDC R1, c[0x0][0x28] ;  /* 0x00000a00ff017b82 */ /* 0x000e220000000800 */
[----:B------:R-:W1:Y:S01]  /*0010*/  S2R R18, SR_TID.X ;  /* 0x0000000000127919 */ /* 0x000e620000002100 */
[----:B------:R-:W-:Y:S01]  /*0020*/  ELECT P0, URZ, PT ;  /* 0x00000000003f782f */ /* 0x000fe20003800000 */
[----:B------:R-:W-:Y:S01]  /*0030*/  BSSY B0, `(.L_x_0) ;  /* 0x000000f000007945 */ /* 0x000fe20003800000 */
[--C-:B-1----:R-:W-:Y:S02]  /*0040*/  SHF.R.U32.HI R0, RZ, 0x5, R18.reuse ;  /* 0x00000005ff007819 */ /* 0x102fe40000011612 */
[----:B------:R-:W-:-:S03]  /*0050*/  SHF.R.U32.HI R22, RZ, 0x7, R18 ;  /* 0x00000007ff167819 */ /* 0x000fc60000011612 */
[----:B------:R-:W1:Y:S04]  /*0060*/  SHFL.IDX PT, R5, R0, RZ, 0x1f ;  /* 0x00001fff00057589 */ /* 0x000e6800000e0000 */
[----:B------:R2:W3:Y:S01]  /*0070*/  SHFL.IDX PT, R8, R22, RZ, 0x1f ;  /* 0x00001fff16087589 */ /* 0x0004e200000e0000 */
[----:B-1----:R-:W-:-:S13]  /*0080*/  ISETP.NE.OR P0, PT, R5, RZ, !P0 ;  /* 0x000000ff0500720c */ /* 0x002fda0004705670 */
[----:B0-23--:R-:W-:Y:S05]  /*0090*/  @P0 BRA `(.L_x_1) ;  /* 0x0000000000200947 */ /* 0x00dfea0003800000 */
[----:B------:R-:W-:Y:S02]  /*00a0*/  ULDC.64 UR4, c[0x0][0x198] ;  /* 0x0000660000047ab9 */ /* 0x000fe40000000a00 */
[----:B------:R-:W-:Y:S02]  /*00b0*/  UIADD3 UR6, UP0, UR4, 0xf0, URZ ;  /* 0x000000f004067890 */ /* 0x000fe4000ff1e03f */
[----:B------:R-:W-:Y:S02]  /*00c0*/  UIADD3 UR4, UP1, UR4, 0x1f0, URZ ;  /* 0x000001f004047890 */ /* 0x000fe4000ff3e03f */
[----:B------:R-:W-:Y:S02]  /*00d0*/  UIADD3.X UR7, URZ, UR5, URZ, UP0, !UPT ;  /* 0x000000053f077290 */ /* 0x000fe400087fe43f */
[----:B------:R-:W-:-:S07]  /*00e0*/  UIADD3.X UR5, URZ, UR5, URZ, UP1, !UPT ;  /* 0x000000053f057290 */ /* 0x000fce0008ffe43f */
[----:B------:R0:W-:Y:S02]  /*00f0*/  UTMACCTL.PF [UR6] ;  /* 0x00000000060079b9 */ /* 0x0001e40008040000 */
[----:B------:R0:W-:Y:S02]  /*0100*/  UTMACCTL.PF [UR4] ;  /* 0x00000000040079b9 */ /* 0x0001e40008040000 */
[----:B0-----:R-:W-:Y:S01]  /*0110*/  NOP ;  /* 0x0000000000007918 */ /* 0x001fe20000000000 */
.L_x_1:
[----:B------:R-:W-:Y:S05]  /*0120*/  BSYNC B0 ;  /* 0x0000000000007941 */ /* 0x000fea0003800000 */
.L_x_0:
[----:B------:R-:W0:Y:S02]  /*0130*/  SHFL.IDX PT, R2, R0, RZ, 0x1f ;  /* 0x00001fff00027589 */ /* 0x000e2400000e0000 */
[----:B0-----:R-:W-:-:S13]  /*0140*/  ISETP.NE.AND P0, PT, R2, RZ, PT ;  /* 0x000000ff0200720c */ /* 0x001fda0003f05270 */
[----:B------:R-:W-:Y:S05]  /*0150*/  @P0 BRA `(.L_x_2) ;  /* 0x00000000008c0947 */ /* 0x000fea0003800000 */
[----:B------:R-:W-:Y:S01]  /*0160*/  ELECT P0, URZ, PT ;  /* 0x00000000003f782f */ /* 0x000fe20003800000 */
[----:B------:R-:W-:-:S12]  /*0170*/  BSSY B0, `(.L_x_2) ;  /* 0x0000021000007945 */ /* 0x000fd80003800000 */
[----:B------:R-:W-:Y:S05]  /*0180*/  @!P0 BRA `(.L_x_3) ;  /* 0x00000000007c8947 */ /* 0x000fea0003800000 */
[----:B------:R-:W0:Y:S01]  /*0190*/  S2UR UR8, SR_CgaCtaId ;  /* 0x00000000000879c3 */ /* 0x000e220000008800 */
[----:B------:R-:W-:Y:S01]  /*01a0*/  UMOV UR4, 0x400 ;  /* 0x0000040000047882 */ /* 0x000fe20000000000 */
[----:B------:R-:W-:Y:S01]  /*01b0*/  UMOV UR5, 0x1 ;  /* 0x0000000100057882 */ /* 0x000fe20000000000 */
[----:B------:R-:W-:Y:S02]  /*01c0*/  UMOV UR6, 0x100 ;  /* 0x0000010000067882 */ /* 0x000fe40000000000 */
[----:B------:R-:W-:-:S04]  /*01d0*/  UIADD3 UR6, -UR6, 0x100000, URZ ;  /* 0x0010000006067890 */ /* 0x000fc8000fffe13f */
[----:B------:R-:W-:Y:S02]  /*01e0*/  USHF.L.U32 UR7, UR6, 0xb, URZ ;  /* 0x0000000b06077899 */ /* 0x000fe4000800063f */
[----:B------:R-:W-:Y:S02]  /*01f0*/  USHF.L.U32 UR6, UR6, 0x1, URZ ;  /* 0x0000000106067899 */ /* 0x000fe4000800063f */
[----:B0-----:R-:W-:Y:S02]  /*0200*/  ULEA UR8, UR8, UR4, 0x18 ;  /* 0x0000000408087291 */ /* 0x001fe4000f8ec03f */
[----:B------:R-:W-:-:S04]  /*0210*/  UIADD3 UR4, -UR5, 0x100000, URZ ;  /* 0x0010000005047890 */ /* 0x000fc8000fffe13f */
[----:B------:R-:W-:Y:S02]  /*0220*/  USHF.L.U32 UR5, UR4, 0xb, URZ ;  /* 0x0000000b04057899 */ /* 0x000fe4000800063f */
[----:B------:R-:W-:Y:S01]  /*0230*/  USHF.L.U32 UR4, UR4, 0x1, URZ ;  /* 0x0000000104047899 */ /* 0x000fe2000800063f */
[----:B------:R-:W0:Y:S11]  /*0240*/  FENCE.VIEW.ASYNC.S ;  /* 0x00000000000073c6 */ /* 0x000e360000000000 */
[----:B0-----:R0:W1:Y:S01]  /*0250*/  SYNCS.EXCH.64 URZ, [UR8], UR4 ;  /* 0x00000004083f75b2 */ /* 0x0010620008000100 */
[----:B------:R0:W2:Y:S01]  /*0260*/  SYNCS.EXCH.64 URZ, [UR8+0x48], UR6 ;  /* 0x00004806083f75b2 */ /* 0x0000a20008000100 */
[----:B------:R0:W3:Y:S01]  /*0270*/  SYNCS.EXCH.64 URZ, [UR8+0x8], UR4 ;  /* 0x00000804083f75b2 */ /* 0x0000e20008000100 */
[----:B------:R0:W4:Y:S01]  /*0280*/  SYNCS.EXCH.64 URZ, [UR8+0x50], UR6 ;  /* 0x00005006083f75b2 */ /* 0x0001220008000100 */
[----:B------:R0:W0:Y:S01]  /*0290*/  SYNCS.EXCH.64 URZ, [UR8+0x10], UR4 ;  /* 0x00001004083f75b2 */ /* 0x0000220008000100 */
        /* <DEDUP_REMOVED lines=13> */
[----:B------:R-:W-:Y:S01]  /*0370*/  NOP ;  /* 0x0000000000007918 */ /* 0x000fe20000000000 */
.L_x_3:
[----:B0-----:R-:W-:Y:S05]  /*0380*/  BSYNC B0 ;  /* 0x0000000000007941 */ /* 0x001fea0003800000 */
.L_x_2:
[----:B------:R-:W0:Y:S01]  /*0390*/  SHFL.IDX PT, R0, R0, RZ, 0x1f ;  /* 0x00001fff00007589 */ /* 0x000e2200000e0000 */
[----:B------:R-:W5:Y:S01]  /*03a0*/  LDC R2, c[0x0][0x65c] ;  /* 0x00019700ff027b82 */ /* 0x000f620000000800 */
[----:B------:R-:W-:Y:S02]  /*03b0*/  ELECT P0, URZ, PT ;  /* 0x00000000003f782f */ /* 0x000fe40003800000 */
[----:B------:R-:W-:Y:S01]  /*03c0*/  SHF.R.S32.HI R6, RZ, 0x1f, R5 ;  /* 0x0000001fff067819 */ /* 0x000fe20000011405 */
[----:B------:R-:W1:Y:S01]  /*03d0*/  S2R R3, SR_CTAID.Y ;  /* 0x0000000000037919 */ /* 0x000e620000002600 */
[----:B------:R-:W-:Y:S01]  /*03e0*/  UMOV UR4, 0x20 ;  /* 0x0000002000047882 */ /* 0x000fe20000000000 */
[----:B------:R-:W-:Y:S01]  /*03f0*/  ISETP.NE.AND P2, PT, R8, RZ, PT ;  /* 0x000000ff0800720c */ /* 0x000fe20003f45270 */
[----:B------:R-:W-:Y:S01]  /*0400*/  NOP ;  /* 0x0000000000007918 */ /* 0x000fe20000000000 */
[----:B------:R-:W2:Y:S01]  /*0410*/  S2R R4, SR_CTAID.X ;  /* 0x0000000000047919 */ /* 0x000ea20000002500 */
[----:B------:R-:W-:Y:S01]  /*0420*/  LEA.HI R6, R6, R5, RZ, 0x2 ;  /* 0x0000000506067211 */ /* 0x000fe200078f10ff */
[----:B------:R-:W-:Y:S01]  /*0430*/  NOP ;  /* 0x0000000000007918 */ /* 0x000fe20000000000 */
[----:B0-----:R-:W-:-:S02]  /*0440*/  ISETP.NE.OR P0, PT, R0, RZ, !P0 ;  /* 0x000000ff0000720c */ /* 0x001fc40004705670 */
[----:B-----5:R-:W-:-:S04]  /*0450*/  ISETP.NE.AND P3, PT, R2, 0x1, PT ;  /* 0x000000010200780c */ /* 0x020fc80003f65270 */
[----:B------:R-:W-:Y:S02]  /*0460*/  P2R R0, PR, RZ, 0x8 ;  /* 0x00000008ff007803 */ /* 0x000fe40000000000 */
[----:B------:R-:W-:-:S05]  /*0470*/  LOP3.LUT R0, R6, 0xfffffffc, RZ, 0xc0, !PT ;  /* 0xfffffffc06007812 */ /* 0x000fca00078ec0ff */
[----:B------:R-:W-:Y:S01]  /*0480*/  VOTEU.ALL UP0, P0 ;  /* 0x00000000003f7886 */ /* 0x000fe20000000000 */
[----:B------:R-:W-:Y:S01]  /*0490*/  IMAD.IADD R0, R5, 0x1, -R0 ;  /* 0x0000000105007824 */ /* 0x000fe200078e0a00 */
[----:B------:R-:W2:Y:S01]  /*04a0*/  @P3 LDC R17, c[0x0][0x10] ;  /* 0x00000400ff113b82 */ /* 0x000ea20000000800 */
[----:B------:R-:W-:Y:S01]  /*04b0*/  VOTEU.ALL UP1, P0 ;  /* 0x00000000003f7886 */ /* 0x000fe20000020000 */
[----:B-1----:R-:W-:Y:S01]  /*04c0*/  @P3 IMAD.MOV.U32 R6, RZ, RZ, R3 ;  /* 0x000000ffff063224 */ /* 0x002fe200078e0003 */
[----:B------:R-:W-:Y:S01]  /*04d0*/  @!UP0 UMOV UR6, 0x400 ;  /* 0x0000040000068882 */ /* 0x000fe20000000000 */
[----:B------:R-:W-:-:S04]  /*04e0*/  @!UP0 UIADD3 UR4, -UR4, 0x100000, URZ ;  /* 0x0010000004048890 */ /* 0x000fc8000fffe13f */
[----:B------:R-:W-:Y:S02]  /*04f0*/  @!UP0 USHF.L.U32 UR5, UR4, 0xb, URZ ;  /* 0x0000000b04058899 */ /* 0x000fe4000800063f */
[----:B------:R-:W-:Y:S01]  /*0500*/  @!UP0 USHF.L.U32 UR4, UR4, 0x1, URZ ;  /* 0x0000000104048899 */ /* 0x000fe2000800063f */
[----:B------:R-:W-:Y:S02]  /*0510*/  @P3 IMAD.MOV.U32 R7, RZ, RZ, RZ ;  /* 0x000000ffff073224 */ /* 0x000fe400078e00ff */
[----:B------:R-:W-:Y:S01]  /*0520*/  IMAD.MOV.U32 R5, RZ, RZ, RZ ;  /* 0x000000ffff057224 */ /* 0x000fe200078e00ff */
[----:B------:R-:W0:Y:S01]  /*0530*/  @!UP0 S2UR UR7, SR_CgaCtaId ;  /* 0x00000000000789c3 */ /* 0x000e220000008800 */
[----:B------:R-:W-:-:S07]  /*0540*/  @P3 IMAD.MOV.U32 R11, RZ, RZ, RZ ;  /* 0x000000ffff0b3224 */ /* 0x000fce00078e00ff */
[----:B------:R-:W1:Y:S01]  /*0550*/  @!P3 LDC R9, c[0x0][0xc] ;  /* 0x00000300ff09bb82 */ /* 0x000e620000000800 */
[----:B--2---:R-:W-:-:S04]  /*0560*/  @P3 IMAD.WIDE.U32 R16, R4, R17, R6 ;  /* 0x0000001104103225 */ /* 0x004fc800078e0006 */
[----:B------:R-:W-:Y:S01]  /*0570*/  @P3 IMAD.IADD R17, R17, 0x1, R11 ;  /* 0x0000000111113824 */ /* 0x000fe200078e020b */
[----:B0-----:R-:W-:Y:S01]  /*0580*/  @!UP0 ULEA UR6, UR7, UR6, 0x18 ;  /* 0x0000000607068291 */ /* 0x001fe2000f8ec03f */
[----:B------:R-:W-:Y:S01]  /*0590*/  VOTEU.ALL UP0, P0 ;  /* 0x00000000003f7886 */ /* 0x000fe20000000000 */
[----:B------:R-:W-:-:S04]  /*05a0*/  ISETP.NE.AND P0, PT, R0, 0x3, PT ;  /* 0x000000030000780c */ /* 0x000fc80003f05270 */
[----:B------:R-:W-:Y:S01]  /*05b0*/  ISETP.EQ.OR P0, PT, R0, RZ, !P0 ;  /* 0x000000ff0000720c */ /* 0x000fe20004702670 */
[----:B-1----:R-:W-:-:S03]  /*05c0*/  @!P3 IMAD.WIDE.U32 R6, R9, R3, R4 ;  /* 0x000000030906b225 */ /* 0x002fc600078e0004 */
[C---:B------:R-:W-:Y:S01]  /*05d0*/  ISETP.EQ.AND P0, PT, R8.reuse, RZ, P0 ;  /* 0x000000ff0800720c */ /* 0x040fe20000702270 */
[----:B------:R-:W-:Y:S01]  /*05e0*/  VIADD R8, R8, 0xffffffff ;  /* 0xffffffff08087836 */ /* 0x000fe20000000000 */
[----:B------:R-:W0:Y:S02]  /*05f0*/  FENCE.VIEW.ASYNC.S ;  /* 0x00000000000073c6 */ /* 0x000e240000000000 */
[----:B0-----:R0:W3:Y:S01]  /*0600*/  @!UP0 SYNCS.EXCH.64 URZ, [UR6+0xa0], UR4 ;  /* 0x0000a004063f85b2 */ /* 0x0010e20008000100 */
[----:B------:R-:W-:Y:S01]  /*0610*/  @!P3 IMAD.MOV.U32 R16, RZ, RZ, R6 ;  /* 0x000000ffff10b224 */ /* 0x000fe200078e0006 */
[----:B------:R-:W-:Y:S02]  /*0620*/  SEL R19, RZ, 0x1, !P0 ;  /* 0x00000001ff137807 */ /* 0x000fe40004000000 */
[----:B------:R-:W-:Y:S02]  /*0630*/  ISETP.GE.U32.AND P1, PT, R8, 0x2, PT ;  /* 0x000000020800780c */ /* 0x000fe40003f26070 */
[----:B------:R-:W-:-:S02]  /*0640*/  @!P3 MOV R17, R7 ;  /* 0x000000070011b202 */ /* 0x000fc40000000f00 */
[----:B------:R-:W-:Y:S01]  /*0650*/  SEL R19, R19, 0x2, P1 ;  /* 0x0000000213137807 */ /* 0x000fe20000800000 */
[----:B------:R0:W3:Y:S01]  /*0660*/  @!UP1 SYNCS.EXCH.64 URZ, [UR6+0xa8], UR4 ;  /* 0x0000a804063f95b2 */ /* 0x0000e20008000100 */
[----:B------:R-:W-:Y:S01]  /*0670*/  NOP ;  /* 0x0000000000007918 */ /* 0x000fe20000000000 */
[----:B---34-:R-:W-:Y:S06]  /*0680*/  BAR.SYNC.DEFER_BLOCKING 0x0 ;  /* 0x0000000000007b1d */ /* 0x018fec0000010000 */
[----:B------:R-:W-:Y:S05]  /*0690*/  @!P2 BRA `(.L_x_4) ;  /* 0x000000a000c0a947 */ /* 0x000fea0003800000 */
[----:B------:R-:W-:-:S13]  /*06a0*/  ISETP.GT.U32.AND P0, PT, R8, 0x1, PT ;  /* 0x000000010800780c */ /* 0x000fda0003f04070 */
[----:B0-----:R-:W-:Y:S05]  /*06b0*/  @P0 EXIT ;  /* 0x000000000000094d */ /* 0x001fea0003800000 */
[----:B------:R-:W-:Y:S01]  /*06c0*/  ULDC.64 UR4, c[0x0][0x650] ;  /* 0x0001940000047ab9 */ /* 0x000fe20000000a00 */
[----:B------:R-:W-:Y:S01]  /*06d0*/  PRMT R0, RZ, 0x7610, R0 ;  /* 0x00007610ff007816 */ /* 0x000fe20000000000 */
[----:B------:R-:W-:Y:S01]  /*06e0*/  IMAD.MOV.U32 R152, RZ, RZ, -0x1 ;  /* 0xffffffffff987424 */ /* 0x000fe200078e00ff */
[----:B------:R-:W-:Y:S01]  /*06f0*/  ISETP.GE.U32.AND P0, PT, R16, UR4, PT ;  /* 0x0000000410007c0c */ /* 0x000fe2000bf06070 */
[----:B------:R-:W-:Y:S02]  /*0700*/  IMAD.MOV.U32 R153, RZ, RZ, -0x1 ;  /* 0xffffffffff997424 */ /* 0x000fe400078e00ff */
[----:B------:R-:W-:Y:S01]  /*0710*/  IMAD.MOV.U32 R23, RZ, RZ, -0x1 ;  /* 0xffffffffff177424 */ /* 0x000fe200078e00ff */
[----:B------:R-:W-:-:S13]  /*0720*/  ISETP.GE.U32.AND.EX P0, PT, R17, UR5, PT, P0 ;  /* 0x0000000511007c0c */ /* 0x000fda000bf06100 */
[----:B------:R-:W-:Y:S05]  /*0730*/  @P0 BRA `(.L_x_5) ;  /* 0x0000000400540947 */ /* 0x000fea0003800000 */
[----:B------:R-:W0:Y:S01]  /*0740*/  LDC.64 R14, c[0x0][0x628] ;  /* 0x00018a00ff0e7b82 */ /* 0x000e220000000a00 */
[----:B------:R-:W-:Y:S02]  /*0750*/  IMAD.MOV.U32 R6, RZ, RZ, R16 ;  /* 0x000000ffff067224 */ /* 0x000fe400078e0010 */
[----:B------:R-:W-:-:S05]  /*0760*/  IMAD.MOV.U32 R7, RZ, RZ, R17 ;  /* 0x000000ffff077224 */ /* 0x000fca00078e0011 */
[----:B------:R-:W1:Y:S08]  /*0770*/  LDC R0, c[0x0][0x630] ;  /* 0x00018c00ff007b82 */ /* 0x000e700000000800 */
[----:B------:R-:W2:Y:S01]  /*0780*/  LDC.64 R20, c[0x0][0x620] ;  /* 0x00018800ff147b82 */ /* 0x000ea20000000a00 */
[----:B0-----:R-:W-:-:S04]  /*0790*/  ISETP.NE.U32.AND P0, PT, R14, RZ, PT ;  /* 0x000000ff0e00720c */ /* 0x001fc80003f05070 */
[----:B------:R-:W-:-:S13]  /*07a0*/  ISETP.NE.AND.EX P0, PT, R15, RZ, PT, P0 ;  /* 0x000000ff0f00720c */ /* 0x000fda0003f05300 */
[----:B-12---:R-:W-:Y:S05]  /*07b0*/  @!P0 BRA `(.L_x_6) ;  /* 0x0000000000288947 */ /* 0x006fea0003800000 */
[----:B------:R-:W0:Y:S02]  /*07c0*/  LDC R11, c[0x0][0x634] ;  /* 0x00018d00ff0b7b82 */ /* 0x000e240000000800 */
[----:B0-----:R-:W-:-:S05]  /*07d0*/  IADD3 R11, P0, R16, R11, RZ ;  /* 0x0000000b100b7210 */ /* 0x001fca0007f1e0ff */
[----:B------:R-:W-:-:S04]  /*07e0*/  IMAD.X R13, RZ, RZ, R17, P0 ;  /* 0x000000ffff0d7224 */ /* 0x000fc800000e0611 */
[----:B------:R-:W-:-:S04]  /*07f0*/  IMAD.WIDE.U32 R6, R13, R14, RZ ;  /* 0x0000000e0d067225 */ /* 0x000fc800078e00ff */
[----:B------:R-:W-:-:S04]  /*0800*/  IMAD.WIDE.U32 R8, P0, R11, R15, R6 ;  /* 0x0000000f0b087225 */ /* 0x000fc80007800006 */
[----:B------:R-:W-:-:S04]  /*0810*/  IMAD.WIDE.U32 R6, R11, R14, RZ ;  /* 0x0000000e0b067225 */ /* 0x000fc800078e00ff */
[----:B------:R-:W-:Y:S01]  /*0820*/  IMAD.X R11, RZ, RZ, RZ, P0 ;  /* 0x000000ffff0b7224 */ /* 0x000fe200000e06ff */
[----:B------:R-:W-:Y:S01]  /*0830*/  IADD3 RZ, P0, R7, R8, RZ ;  /* 0x0000000807ff7210 */ /* 0x000fe20007f1e0ff */
[----:B------:R-:W-:-:S04]  /*0840*/  IMAD.MOV.U32 R10, RZ, RZ, R9 ;  /* 0x000000ffff0a7224 */ /* 0x000fc800078e0009 */
[----:B------:R-:W-:-:S08]  /*0850*/  IMAD.WIDE.U32.X R6, R13, R15, R10, P0 ;  /* 0x0000000f0d067225 */ /* 0x000fd000000e040a */
.L_x_6:
[-CC-:B------:R-:W-:Y:S01]  /*0860*/  SHF.R.U64 R23, R6, R0.reuse, R7.reuse ;  /* 0x0000000006177219 */ /* 0x180fe20000001207 */
[----:B------:R-:W0:Y:S01]  /*0870*/  LDC R10, c[0x0][0x618] ;  /* 0x00018600ff0a7b82 */ /* 0x000e220000000800 */
[----:B------:R-:W-:Y:S01]  /*0880*/  SHF.R.U32.HI R5, RZ, R0, R7 ;  /* 0x00000000ff057219 */ /* 0x000fe20000011607 */
[----:B------:R-:W-:Y:S01]  /*0890*/  ULDC UR4, c[0x0][0x150] ;  /* 0x0000540000047ab9 */ /* 0x000fe20000000800 */
[----:B------:R-:W-:Y:S02]  /*08a0*/  IADD3 R9, P0, RZ, -R23, RZ ;  /* 0x80000017ff097210 */ /* 0x000fe40007f1e0ff */
[----:B------:R-:W-:Y:S02]  /*08b0*/  I2FP.F32.U32 R0, R4 ;  /* 0x0000000400007245 */ /* 0x000fe40000201000 */
[----:B------:R-:W-:Y:S01]  /*08c0*/  IADD3.X R11, RZ, ~R5, RZ, P0, !PT ;  /* 0x80000005ff0b7210 */ /* 0x000fe200007fe4ff */
[----:B------:R-:W1:Y:S01]  /*08d0*/  LDC.64 R28, c[0x0][0x640] ;  /* 0x00019000ff1c7b82 */ /* 0x000e620000000a00 */
[----:B------:R-:W-:-:S04]  /*08e0*/  IMAD.WIDE.U32 R6, R9, R20, R16 ;  /* 0x0000001409067225 */ /* 0x000fc800078e0010 */
[----:B------:R-:W-:Y:S01]  /*08f0*/  FMUL R0, R0, UR4 ;  /* 0x0000000400007c20 */ /* 0x000fe20008400000 */
[----:B------:R-:W-:Y:S01]  /*0900*/  ULDC UR4, c[0x0][0x154] ;  /* 0x0000550000047ab9 */ /* 0x000fe20000000800 */
[----:B------:R-:W-:Y:S01]  /*0910*/  IMAD R8, R11, R20, RZ ;  /* 0x000000140b087224 */ /* 0x000fe200078e02ff */
[----:B------:R-:W2:Y:S03]  /*0920*/  LDC R5, c[0x0][0x144] ;  /* 0x00005100ff057b82 */ /* 0x000ea60000000800 */
[----:B------:R-:W3:Y:S01]  /*0930*/  F2I.U32.TRUNC.NTZ R0, R0 ;  /* 0x0000000000007305 */ /* 0x000ee2000020f000 */
[----:B------:R-:W-:-:S04]  /*0940*/  IMAD R9, R9, R21, R8 ;  /* 0x0000001509097224 */ /* 0x000fc800078e0208 */
[----:B------:R-:W-:Y:S01]  /*0950*/  IMAD.IADD R7, R7, 0x1, R9 ;  /* 0x0000000107077824 */ /* 0x000fe200078e0209 */
[----:B------:R-:W4:Y:S01]  /*0960*/  LDC R12, c[0x0][0x608] ;  /* 0x00018200ff0c7b82 */ /* 0x000f220000000800 */
[----:B------:R-:W-:-:S03]  /*0970*/  IMAD.MOV.U32 R9, RZ, RZ, -0x1 ;  /* 0xffffffffff097424 */ /* 0x000fc600078e00ff */
[-CC-:B0-----:R-:W-:Y:S02]  /*0980*/  SHF.R.U64 R20, R6, R10.reuse, R7.reuse ;  /* 0x0000000a06147219 */ /* 0x181fe40000001207 */
[----:B------:R-:W-:Y:S02]  /*0990*/  I2FP.F32.U32 R6, R3 ;  /* 0x0000000300067245 */ /* 0x000fe40000201000 */
[----:B------:R-:W-:Y:S01]  /*09a0*/  SHF.R.U32.HI R7, RZ, R10, R7 ;  /* 0x0000000aff077219 */ /* 0x000fe20000011607 */
[----:B------:R-:W0:Y:S01]  /*09b0*/  LDC R26, c[0x0][0x658] ;  /* 0x00019600ff1a7b82 */ /* 0x000e220000000800 */
[----:B-1----:R-:W-:Y:S01]  /*09c0*/  ISETP.NE.U32.AND P0, PT, R28, RZ, PT ;  /* 0x000000ff1c00720c */ /* 0x002fe20003f05070 */
[----:B---3--:R-:W-:Y:S02]  /*09d0*/  IMAD.MOV R8, RZ, RZ, -R0 ;  /* 0x000000ffff087224 */ /* 0x008fe400078e0a00 */
[----:B------:R-:W-:Y:S01]  /*09e0*/  FMUL R6, R6, UR4 ;  /* 0x0000000406067c20 */ /* 0x000fe20008400000 */
[----:B------:R-:W-:-:S03]  /*09f0*/  ISETP.NE.AND.EX P0, PT, R29, RZ, PT, P0 ;  /* 0x000000ff1d00720c */ /* 0x000fc60003f05300 */
[----:B------:R-:W1:Y:S01]  /*0a00*/  LDC R14, c[0x0][0x148] ;  /* 0x00005200ff0e7b82 */ /* 0x000e620000000800 */
[----:B--2---:R-:W-:-:S07]  /*0a10*/  IMAD R0, R5, R8, R4 ;  /* 0x0000000805007224 */ /* 0x004fce00078e0204 */
[----:B------:R-:W2:Y:S01]  /*0a20*/  LDC R24, c[0x0][0x600] ;  /* 0x00018000ff187b82 */ /* 0x000ea20000000800 */
[-CC-:B----4-:R-:W-:Y:S02]  /*0a30*/  SHF.R.U64 R30, R20, R12.reuse, R7.reuse ;  /* 0x0000000c141e7219 */ /* 0x190fe40000001207 */
[----:B------:R-:W-:Y:S01]  /*0a40*/  SHF.R.U32.HI R5, RZ, R12, R7 ;  /* 0x0000000cff057219 */ /* 0x000fe20000011607 */
[----:B------:R-:W-:Y:S01]  /*0a50*/  IMAD.MOV.U32 R7, RZ, RZ, 0x1 ;  /* 0x00000001ff077424 */ /* 0x000fe200078e00ff */
[----:B------:R3:W4:Y:S03]  /*0a60*/  F2I.U32.TRUNC.NTZ R12, R6 ;  /* 0x00000006000c7305 */ /* 0x000726000020f000 */
[----:B------:R-:W1:Y:S01]  /*0a70*/  LDC R15, c[0x0][0x648] ;  /* 0x00019200ff0f7b82 */ /* 0x000e620000000800 */
[-C--:B0-----:R-:W-:Y:S02]  /*0a80*/  SHF.L.U32 R4, R9, R26.reuse, RZ ;  /* 0x0000001a09047219 */ /* 0x081fe400000006ff */
[----:B------:R-:W-:-:S02]  /*0a90*/  SHF.R.U64 R32, R30, R26, R5 ;  /* 0x0000001a1e207219 */ /* 0x000fc40000001205 */
[----:B------:R-:W-:Y:S02]  /*0aa0*/  LOP3.LUT R11, RZ, R4, RZ, 0x33, !PT ;  /* 0x00000004ff0b7212 */ /* 0x000fe400078e33ff */
[-C--:B------:R-:W-:Y:S01]  /*0ab0*/  SHF.R.U32.HI R5, RZ, R26.reuse, R5 ;  /* 0x0000001aff057219 */ /* 0x080fe20000011605 */
[----:B------:R-:W0:Y:S01]  /*0ac0*/  LDC R21, c[0x0][0x638] ;  /* 0x00018e00ff157b82 */ /* 0x000e220000000800 */
[----:B------:R-:W-:Y:S01]  /*0ad0*/  SHF.L.U32 R10, R7, R26, RZ ;  /* 0x0000001a070a7219 */ /* 0x000fe200000006ff */
[----:B------:R-:W-:-:S06]  /*0ae0*/  IMAD.MOV.U32 R4, RZ, RZ, R32 ;  /* 0x000000ffff047224 */ /* 0x000fcc00078e0020 */
[----:B------:R-:W0:Y:S01]  /*0af0*/  LDC R152, c[0x0][0x610] ;  /* 0x00018400ff987b82 */ /* 0x000e220000000800 */
[----:B---34-:R-:W-:Y:S05]  /*0b00*/  @!P0 BRA `(.L_x_7) ;  /* 0x0000000000288947 */ /* 0x018fea0003800000 */
[----:B------:R-:W3:Y:S02]  /*0b10*/  LDC R9, c[0x0][0x64c] ;  /* 0x00019300ff097b82 */ /* 0x000ee40000000800 */
[----:B---3--:R-:W-:-:S05]  /*0b20*/  IADD3 R9, P0, R32, R9, RZ ;  /* 0x0000000920097210 */ /* 0x008fca0007f1e0ff */
        /* <DEDUP_REMOVED lines=8> */
.L_x_7:
[----:B-1----:R-:W-:Y:S01]  /*0bb0*/  SHF.R.U64 R4, R4, R15, R5 ;  /* 0x0000000f04047219 */ /* 0x002fe20000001205 */
[----:B--2---:R-:W-:Y:S01]  /*0bc0*/  VIADD R5, R24, 0xffffffff ;  /* 0xffffffff18057836 */ /* 0x004fe20000000000 */
[----:B------:R-:W-:Y:S02]  /*0bd0*/  IADD3 R12, -R12, RZ, RZ ;  /* 0x000000ff0c0c7210 */ /* 0x000fe40007ffe1ff */
[----:B------:R-:W-:Y:S01]  /*0be0*/  LOP3.LUT R11, R30, R11, RZ, 0xc0, !PT ;  /* 0x0000000b1e0b7212 */ /* 0x000fe200078ec0ff */
[----:B------:R-:W-:Y:S01]  /*0bf0*/  IMAD.MOV R6, RZ, RZ, -R4 ;  /* 0x000000ffff067224 */ /* 0x000fe200078e0a04 */
[----:B------:R-:W-:Y:S01]  /*0c00*/  LOP3.LUT R5, R20, R5, RZ, 0xc0, !PT ;  /* 0x0000000514057212 */ /* 0x000fe200078ec0ff */
[----:B------:R-:W-:Y:S02]  /*0c10*/  @P3 IMAD R0, R14, R12, R3 ;  /* 0x0000000c0e003224 */ /* 0x000fe400078e0203 */
[----:B------:R-:W-:Y:S02]  /*0c20*/  IMAD R11, R10, R4, R11 ;  /* 0x000000040a0b7224 */ /* 0x000fe400078e020b */
[----:B0-----:R-:W-:-:S02]  /*0c30*/  IMAD R3, R6, R21, R32 ;  /* 0x0000001506037224 */ /* 0x001fc400078e0220 */
[----:B------:R-:W-:Y:S02]  /*0c40*/  IMAD R152, R11, R152, R0 ;  /* 0x000000980b987224 */ /* 0x000fe400078e0200 */
[----:B------:R-:W-:Y:S02]  /*0c50*/  IMAD R3, R3, R24, R5 ;  /* 0x0000001803037224 */ /* 0x000fe400078e0205 */
[----:B------:R-:W-:-:S03]  /*0c60*/  IMAD.MOV.U32 R0, RZ, RZ, 0x1 ;  /* 0x00000001ff007424 */ /* 0x000fc600078e00ff */
[----:B------:R-:W-:Y:S02]  /*0c70*/  SEL R153, R3, R152, !P3 ;  /* 0x0000009803997207 */ /* 0x000fe40005800000 */
[----:B------:R-:W-:-:S07]  /*0c80*/  SEL R152, R152, R3, !P3 ;  /* 0x0000000398987207 */ /* 0x000fce0005800000 */
.L_x_5:
[----:B------:R-:W-:-:S08]  /*0c90*/  NOP ;  /* 0x0000000000007918 */ /* 0x000fd00000000000 */
[----:B------:R-:W0:Y:S02]  /*0ca0*/  USETMAXREG.TRY_ALLOC.CTAPOOL UP0, 0xe8 ;  /* 0x000000e8000079c8 */ /* 0x000e240008000600 */
[----:B0-----:R-:W-:-:S13]  /*0cb0*/  PLOP3.LUT P0, PT, PT, PT, UP0, 0x80, 0x0 ;  /* 0x000000000000781c */ /* 0x001fda0003f0f008 */
[----:B------:R-:W-:Y:S05]  /*0cc0*/  @!P0 BRA `(.L_x_5) ;  /* 0xfffffffc00f08947 */ /* 0x000fea000383ffff */
[----:B------:R-:W-:Y:S01]  /*0cd0*/  ULDC.64 UR4, c[0x0][0x598] ;  /* 0x0001660000047ab9 */ /* 0x000fe20000000a00 */
[----:B------:R-:W-:Y:S01]  /*0ce0*/  ULDC.64 UR36, c[0x0][0x208] ;  /* 0x0000820000247ab9 */ /* 0x000fe20000000a00 */
[----:B------:R-:W-:-:S04]  /*0cf0*/  ISETP.NE.U32.AND P0, PT, RZ, UR4, PT ;  /* 0x00000004ff007c0c */ /* 0x000fc8000bf05070 */
[----:B------:R-:W-:-:S13]  /*0d00*/  ISETP.NE.AND.EX P0, PT, RZ, UR5, PT, P0 ;  /* 0x00000005ff007c0c */ /* 0x000fda000bf05300 */
[----:B------:R-:W-:Y:S05]  /*0d10*/  @!P0 BRA `(.L_x_8) ;  /* 0x00000000001c8947 */ /* 0x000fea0003800000 */
[----:B------:R-:W0:Y:S02]  /*0d20*/  LDC.64 R4, c[0x0][0x598] ;  /* 0x00016600ff047b82 */ /* 0x000e240000000a00 */
[----:B0-----:R-:W2:Y:S02]  /*0d30*/  LDG.E.64 R4, desc[UR36][R4.64] ;  /* 0x0000002404047981 */ /* 0x001ea4000c1e1b00 */
[----:B--2---:R-:W-:-:S04]  /*0d40*/  ISETP.NE.U32.AND P0, PT, R4, RZ, PT ;  /* 0x000000ff0400720c */ /* 0x004fc80003f05070 */
[----:B------:R-:W-:-:S13]  /*0d50*/  ISETP.NE.AND.EX P0, PT, R5, RZ, PT, P0 ;  /* 0x000000ff0500720c */ /* 0x000fda0003f05300 */
[----:B------:R-:W-:Y:S05]  /*0d60*/  @!P0 BRA `(.L_x_8) ;  /* 0x0000000000088947 */ /* 0x000fea0003800000 */
[----:B------:R0:W5:Y:S01]  /*0d70*/  LD.E R154, desc[UR36][R4.64] ;  /* 0x00000024049a7980 */ /* 0x000162000c101900 */
[----:B------:R-:W-:Y:S05]  /*0d80*/  BRA `(.L_x_9) ;  /* 0x0000000000247947 */ /* 0x000fea0003800000 */
.L_x_8:
[----:B------:R-:W-:Y:S02]  /*0d90*/  ULDC.64 UR4, c[0x0][0x588] ;  /* 0x0001620000047ab9 */ /* 0x000fe40000000a00 */
[----:B------:R-:W-:-:S04]  /*0da0*/  ISETP.NE.U32.AND P0, PT, RZ, UR4, PT ;  /* 0x00000004ff007c0c */ /* 0x000fc8000bf05070 */
[----:B------:R-:W-:-:S13]  /*0db0*/  ISETP.NE.AND.EX P0, PT, RZ, UR5, PT, P0 ;  /* 0x00000005ff007c0c */ /* 0x000fda000bf05300 */
[----:B------:R-:W-:Y:S05]  /*0dc0*/  @!P0 BRA `(.L_x_10) ;  /* 0x00000000000c8947 */ /* 0x000fea0003800000 */
[----:B------:R-:W0:Y:S02]  /*0dd0*/  LDC.64 R154, c[0x0][0x588] ;  /* 0x00016200ff9a7b82 */ /* 0x000e240000000a00 */
[----:B0-----:R1:W5:Y:S01]  /*0de0*/  LDG.E R154, desc[UR36][R154.64] ;  /* 0x000000249a9a7981 */ /* 0x001362000c1e1900 */
[----:B------:R-:W-:Y:S05]  /*0df0*/  BRA `(.L_x_9) ;  /* 0x0000000000087947 */ /* 0x000fea0003800000 */
.L_x_10:
[----:B------:R-:W-:Y:S02]  /*0e00*/  ULDC UR4, c[0x0][0x580] ;  /* 0x0001600000047ab9 */ /* 0x000fe40000000800 */
[----:B------:R-:W-:-:S07]  /*0e10*/  IMAD.U32 R154, RZ, RZ, UR4 ;  /* 0x00000004ff9a7e24 */ /* 0x000fce000f8e00ff */
.L_x_9:
[----:B------:R-:W-:Y:S02]  /*0e20*/  ULDC.64 UR4, c[0x0][0x5a0] ;  /* 0x0001680000047ab9 */ /* 0x000fe40000000a00 */
[----:B------:R-:W-:-:S04]  /*0e30*/  ISETP.NE.U32.AND P0, PT, RZ, UR4, PT ;  /* 0x00000004ff007c0c */ /* 0x000fc8000bf05070 */
[----:B------:R-:W-:-:S13]  /*0e40*/  ISETP.NE.AND.EX P0, PT, RZ, UR5, PT, P0 ;  /* 0x00000005ff007c0c */ /* 0x000fda000bf05300 */
[----:B------:R-:W-:Y:S05]  /*0e50*/  @!P0 BRA `(.L_x_11) ;  /* 0x00000000001c8947 */ /* 0x000fea0003800000 */
[----:B0-----:R-:W0:Y:S02]  /*0e60*/  LDC.64 R4, c[0x0][0x5a0] ;  /* 0x00016800ff047b82 */ /* 0x001e240000000a00 */
[----:B0-----:R-:W2:Y:S02]  /*0e70*/  LDG.E.64 R4, desc[UR36][R4.64] ;  /* 0x0000002404047981 */ /* 0x001ea4000c1e1b00 */
[----:B--2---:R-:W-:-:S04]  /*0e80*/  ISETP.NE.U32.AND P0, PT, R4, RZ, PT ;  /* 0x000000ff0400720c */ /* 0x004fc80003f05070 */
[----:B------:R-:W-:-:S13]  /*0e90*/  ISETP.NE.AND.EX P0, PT, R5, RZ, PT, P0 ;  /* 0x000000ff0500720c */ /* 0x000fda0003f05300 */
[----:B------:R-:W-:Y:S05]  /*0ea0*/  @!P0 BRA `(.L_x_11) ;  /* 0x0000000000088947 */ /* 0x000fea0003800000 */
[----:B-1----:R0:W5:Y:S01]  /*0eb0*/  LD.E R155, desc[UR36][R4.64] ;  /* 0x00000024049b7980 */ /* 0x002162000c101900 */
[----:B------:R-:W-:Y:S05]  /*0ec0*/  BRA `(.L_x_12) ;  /* 0x0000000000247947 */ /* 0x000fea0003800000 */
.L_x_11:
[----:B------:R-:W-:Y:S02]  /*0ed0*/  ULDC.64 UR4, c[0x0][0x590] ;  /* 0x0001640000047ab9 */ /* 0x000fe40000000a00 */
[----:B------:R-:W-:-:S04]  /*0ee0*/  ISETP.NE.U32.AND P0, PT, RZ, UR4, PT ;  /* 0x00000004ff007c0c */ /* 0x000fc8000bf05070 */
[----:B------:R-:W-:-:S13]  /*0ef0*/  ISETP.NE.AND.EX P0, PT, RZ, UR5, PT, P0 ;  /* 0x00000005ff007c0c */ /* 0x000fda000bf05300 */
[----:B------:R-:W-:Y:S05]  /*0f00*/  @!P0 BRA `(.L_x_13) ;  /* 0x00000000000c8947 */ /* 0x000fea0003800000 */
[----:B0-----:R-:W1:Y:S02]  /*0f10*/  LDC.64 R4, c[0x0][0x590] ;  /* 0x00016400ff047b82 */ /* 0x001e640000000a00 */
[----:B-1----:R1:W5:Y:S01]  /*0f20*/  LDG.E R155, desc[UR36][R4.64] ;  /* 0x00000024049b7981 */ /* 0x002362000c1e1900 */
[----:B------:R-:W-:Y:S05]  /*0f30*/  BRA `(.L_x_12) ;  /* 0x0000000000087947 */ /* 0x000fea0003800000 */
.L_x_13:
[----:B------:R-:W-:Y:S02]  /*0f40*/  ULDC UR4, c[0x0][0x584] ;  /* 0x0001610000047ab9 */ /* 0x000fe40000000800 */
[----:B-1----:R-:W-:-:S07]  /*0f50*/  IMAD.U32 R155, RZ, RZ, UR4 ;  /* 0x00000004ff9b7e24 */ /* 0x002fce000f8e00ff */
.L_x_12:
[----:B------:R-:W-:-:S13]  /*0f60*/  LOP3.LUT P0, RZ, R0, 0xff, RZ, 0xc0, !PT ;  /* 0x000000ff00ff7812 */ /* 0x000fda000780c0ff */
[----:B------:R-:W-:Y:S05]  /*0f70*/  @!P0 EXIT ;  /* 0x000000000000894d */ /* 0x000fea0003800000 */
[----:B------:R-:W-:Y:S01]  /*0f80*/  ULDC UR4, c[0x0][0x28c] ;  /* 0x0000a30000047ab9 */ /* 0x000fe20000000800 */
[----:B------:R-:W-:Y:S01]  /*0f90*/  LOP3.LUT R164, R19, 0x1, RZ, 0xfc, !PT ;  /* 0x0000000113a47812 */ /* 0x000fe200078efcff */
[----:B------:R-:W-:Y:S01]  /*0fa0*/  UIADD3 UR4, UR4, 0x1f, URZ ;  /* 0x0000001f04047890 */ /* 0x000fe2000fffe03f */
[----:B------:R-:W-:Y:S01]  /*0fb0*/  UMOV UR38, URZ ;  /* 0x0000003f00267c82 */ /* 0x000fe20008000000 */
[----:B------:R-:W-:Y:S02]  /*0fc0*/  UMOV UR39, URZ ;  /* 0x0000003f00277c82 */ /* 0x000fe40008000000 */
[----:B------:R-:W-:-:S04]  /*0fd0*/  USHF.R.S32.HI UR5, URZ, 0x1f, UR4 ;  /* 0x0000001f3f057899 */ /* 0x000fc80008011404 */
[----:B------:R-:W-:-:S04]  /*0fe0*/  ULEA.HI UR5, UR5, UR4, URZ, 0x5 ;  /* 0x0000000405057291 */ /* 0x000fc8000f8f283f */
[----:B------:R-:W-:-:S12]  /*0ff0*/  USHF.R.S32.HI UR40, URZ, 0x5, UR5 ;  /* 0x000000053f287899 */ /* 0x000fd80008011405 */
.L_x_285:
[----:B------:R-:W-:Y:S01]  /*1000*/  LOP3.LUT R0, R18, 0x80, RZ, 0xc0, !PT ;  /* 0x0000008012007812 */ /* 0x000fe200078ec0ff */
[----:B--2---:R-:W2:Y:S01]  /*1010*/  S2UR UR7, SR_CgaCtaId ;  /* 0x00000000000779c3 */ /* 0x004ea20000008800 */
[----:B------:R-:W-:Y:S02]  /*1020*/  UMOV UR6, 0x400 ;  /* 0x0000040000067882 */ /* 0x000fe40000000000 */
[----:B------:R-:W-:-:S06]  /*1030*/  SHF.R.U32.HI R0, RZ, 0x7, R0 ;  /* 0x00000007ff007819 */ /* 0x000fcc0000011600 */
[----:B---3--:R-:W3:Y:S01]  /*1040*/  SHFL.IDX PT, R0, R0, RZ, 0x1f ;  /* 0x00001fff00007589 */ /* 0x008ee200000e0000 */
[----:B--2---:R-:W-:Y:S01]  /*1050*/  ULEA UR42, UR7, UR6, 0x18 ;  /* 0x00000006072a7291 */ /* 0x004fe2000f8ec03f */
[----:B---3--:R-:W-:-:S13]  /*1060*/  R2UR UR4, R0 ;  /* 0x00000000000472ca */ /* 0x008fda00000e0000 */
[----:B------:R-:W-:-:S04]  /*1070*/  ULEA.HI UR5, UR4, UR4, URZ, 0x1 ;  /* 0x0000000404057291 */ /* 0x000fc8000f8f083f */
[----:B------:R-:W-:-:S04]  /*1080*/  ULOP3.LUT UR5, UR5, 0xffffe, URZ, 0xc0, !UPT ;  /* 0x000ffffe05057892 */ /* 0x000fc8000f8ec03f */
[----:B------:R-:W-:-:S03]  /*1090*/  UIADD3 UR5, UR4, -UR5, URZ ;  /* 0x8000000504057290 */ /* 0x000fc6000fffe03f */
[----:B------:R-:W-:Y:S01]  /*10a0*/  ULDC UR4, c[0x0][0x28c] ;  /* 0x0000a30000047ab9 */ /* 0x000fe20000000800 */
[----:B------:R-:W-:Y:S01]  /*10b0*/  ULEA UR5, UR5, UR42, 0xc ;  /* 0x0000002a05057291 */ /* 0x000fe2000f8e603f */
[----:B------:R-:W-:-:S03]  /*10c0*/  ISETP.LT.AND P0, PT, RZ, UR4, PT ;  /* 0x00000004ff007c0c */ /* 0x000fc6000bf01270 */
[----:B------:R-:W-:-:S04]  /*10d0*/  UIADD3 UR5, UR5, 0x180, URZ ;  /* 0x0000018005057890 */ /* 0x000fc8000fffe03f */
[----:B------:R-:W-:-:S04]  /*10e0*/  USHF.R.U32.HI UR5, URZ, 0x4, UR5 ;  /* 0x000000043f057899 */ /* 0x000fc80008011605 */
[----:B------:R-:W-:Y:S02]  /*10f0*/  ULOP3.LUT UR41, UR5, 0x3fff, URZ, 0xc0, !UPT ;  /* 0x00003fff05297892 */ /* 0x000fe4000f8ec03f */
[----:B-1--45:R-:W-:Y:S10]  /*1100*/  @P0 BRA `(.L_x_14) ;  /* 0x0000000000400947 */ /* 0x032ff40003800000 */
[----:B------:R-:W-:Y:S01]  /*1110*/  MOV R0, 0x0 ;  /* 0x0000000000007802 */ /* 0x000fe20000000f00 */
[----:B------:R-:W-:Y:S01]  /*1120*/  ULDC.64 UR4, c[0x4][0x68] ;  /* 0x01001a0000047ab9 */ /* 0x000fe20000000a00 */
[----:B------:R-:W-:Y:S01]  /*1130*/  ULDC.64 UR6, c[0x4][0x8] ;  /* 0x0100020000067ab9 */ /* 0x000fe20000000a00 */
[----:B01----:R-:W-:Y:S01]  /*1140*/  IMAD.U32 R4, RZ, RZ, UR4 ;  /* 0x00000004ff047e24 */ /* 0x003fe2000f8e00ff */
[----:B------:R0:W1:Y:S01]  /*1150*/  LDC.64 R14, c[0x4][R0] ;  /* 0x01000000000e7b82 */ /* 0x0000620000000a00 */
[----:B------:R-:W-:Y:S01]  /*1160*/  IMAD.U32 R5, RZ, RZ, UR5 ;  /* 0x00000005ff057e24 */ /* 0x000fe2000f8e00ff */
[----:B------:R-:W-:Y:S01]  /*1170*/  ULDC.64 UR4, c[0x4][0x70] ;  /* 0x01001c0000047ab9 */ /* 0x000fe20000000a00 */
[----:B------:R-:W-:Y:S01]  /*1180*/  IMAD.U32 R10, RZ, RZ, UR6 ;  /* 0x00000006ff0a7e24 */ /* 0x000fe2000f8e00ff */
[----:B------:R-:W-:Y:S01]  /*1190*/  MOV R7, UR5 ;  /* 0x0000000500077c02 */ /* 0x000fe20008000f00 */
[----:B------:R-:W-:Y:S02]  /*11a0*/  IMAD.U32 R6, RZ, RZ, UR4 ;  /* 0x00000004ff067e24 */ /* 0x000fe4000f8e00ff */
[----:B------:R-:W-:-:S02]  /*11b0*/  IMAD.U32 R11, RZ, RZ, UR7 ;  /* 0x00000007ff0b7e24 */ /* 0x000fc4000f8e00ff */
[----:B------:R-:W-:Y:S02]  /*11c0*/  IMAD.MOV.U32 R8, RZ, RZ, 0x1e1 ;  /* 0x000001e1ff087424 */ /* 0x000fe400078e00ff */
[----:B------:R-:W-:Y:S02]  /*11d0*/  IMAD.MOV.U32 R12, RZ, RZ, 0x1 ;  /* 0x00000001ff0c7424 */ /* 0x000fe400078e00ff */
[----:B0-----:R-:W-:-:S07]  /*11e0*/  IMAD.MOV.U32 R13, RZ, RZ, RZ ;  /* 0x000000ffff0d7224 */ /* 0x001fce00078e00ff */
[----:B------:R-:W-:-:S07]  /*11f0*/  LEPC R20, `(.L_x_14) ;  /* 0x000000001014794e */ /* 0x000fce0000000000 */
[----:B-1---5:R-:W-:Y:S05]  /*1200*/  CALL.ABS.NOINC R14 ;  /* 0x000000000e007343 */ /* 0x022fea0003c00000 */
.L_x_14:
[----:B------:R-:W-:-:S13]  /*1210*/  ISETP.NE.AND P0, PT, R164, 0x3, PT ;  /* 0x00000003a400780c */ /* 0x000fda0003f05270 */
[----:B------:R-:W-:Y:S05]  /*1220*/  @!P0 BRA `(.L_x_15) ;  /* 0x0000000000048947 */ /* 0x000fea0003800000 */
[----:B------:R-:W-:Y:S01]  /*1230*/  BPT.TRAP 0x1 ;  /* 0x000000040000795c */ /* 0x000fe20000300000 */
.L_x_15:
[----:B------:R-:W-:Y:S02]  /*1240*/  IMAD.U32 R3, RZ, RZ, UR39 ;  /* 0x00000027ff037e24 */ /* 0x000fe4000f8e00ff */
[----:B------:R-:W-:-:S03]  /*1250*/  IMAD.U32 R0, RZ, RZ, UR38 ;  /* 0x00000026ff007e24 */ /* 0x000fc6000f8e00ff */
[----:B------:R-:W-:Y:S02]  /*1260*/  LEA R3, R3, UR42, 0x3 ;  /* 0x0000002a03037c11 */ /* 0x000fe4000f8e18ff */
[----:B------:R-:W-:-:S04]  /*1270*/  SHF.L.U32 R0, R0, 0x1f, RZ ;  /* 0x0000001f00007819 */ /* 0x000fc800000006ff */
[----:B------:R2:W3:Y:S01]  /*1280*/  SYNCS.PHASECHK.TRANS64.TRYWAIT P1, [R3+URZ], R0 ;  /* 0x00000000030075a7 */ /* 0x0004e2000802017f */
[----:B------:R-:W-:Y:S05]  /*1290*/  @!P0 BRA `(.L_x_16) ;  /* 0x0000000000048947 */ /* 0x000fea0003800000 */
[----:B------:R-:W-:Y:S01]  /*12a0*/  BPT.TRAP 0x1 ;  /* 0x000000040000795c */ /* 0x000fe20000300000 */
.L_x_16:
[----:B---3--:R-:W-:Y:S05]  /*12b0*/  @P1 BRA `(.L_x_17) ;  /* 0x0000000000081947 */ /* 0x008fea0003800000 */
[----:B------:R-:W3:Y:S02]  /*12c0*/  SYNCS.PHASECHK.TRANS64.TRYWAIT P1, [R3+URZ], R0 ;  /* 0x00000000030075a7 */ /* 0x000ee4000802017f */
[----:B---3--:R-:W-:Y:S05]  /*12d0*/  @!P1 BRA `(.L_x_18) ;  /* 0x000000b000489947 */ /* 0x008fea0003800000 */
.L_x_17:
[----:B------:R-:W-:-:S04]  /*12e0*/  UISETP.LT.AND UP0, UPT, UR40, 0x1, UPT ;  /* 0x000000012800788c */ /* 0x000fc8000bf01270 */
[----:B------:R-:W-:-:S04]  /*12f0*/  USEL UR4, UR40, 0x1, UP0 ;  /* 0x0000000128047887 */ /* 0x000fc80008000000 */
[----:B------:R-:W-:-:S06]  /*1300*/  UIADD3 UR4, UR40, -UR4, URZ ;  /* 0x8000000428047290 */ /* 0x000fcc000fffe03f */
[----:B--23--:R-:W-:Y:S01]  /*1310*/  IMAD.U32 R0, RZ, RZ, UR4 ;  /* 0x00000004ff007e24 */ /* 0x00cfe2000f8e00ff */
[----:B------:R-:W-:Y:S05]  /*1320*/  WARPSYNC.ALL ;  /* 0x0000000000007948 */ /* 0x000fea0003800000 */
[----:B------:R-:W-:Y:S01]  /*1330*/  ISETP.GE.AND P1, PT, R0, 0x1, PT ;  /* 0x000000010000780c */ /* 0x000fe20003f26270 */
[----:B------:R-:W-:Y:S01]  /*1340*/  UIADD3 UR4, UR42, 0x24180, URZ ;  /* 0x000241802a047890 */ /* 0x000fe2000fffe03f */
[----:B------:R-:W-:Y:S01]  /*1350*/  WARPGROUP.ARRIVE ;  /* 0x00000000000079c5 */ /* 0x000fe20000000000 */
[----:B------:R-:W-:Y:S02]  /*1360*/  ULEA UR5, UR39, UR41, 0xa ;  /* 0x0000002927057291 */ /* 0x000fe4000f8e503f */
[----:B------:R-:W-:Y:S01]  /*1370*/  USHF.R.U32.HI UR4, URZ, 0x4, UR4 ;  /* 0x000000043f047899 */ /* 0x000fe20008011604 */
[----:B------:R-:W-:Y:S01]  /*1380*/  UMOV UR9, 0x40000040 ;  /* 0x4000004000097882 */ /* 0x000fe20000000000 */
[----:B------:R-:W-:-:S02]  /*1390*/  UMOV UR11, 0x80000020 ;  /* 0x80000020000b7882 */ /* 0x000fc40000000000 */
[----:B------:R-:W-:Y:S01]  /*13a0*/  ULOP3.LUT UR4, UR4, 0x3fff, URZ, 0xc0, !UPT ;  /* 0x00003fff04047892 */ /* 0x000fe2000f8ec03f */
[----:B------:R-:W-:-:S03]  /*13b0*/  UMOV UR8, UR5 ;  /* 0x0000000500087c82 */ /* 0x000fc60008000000 */
[----:B------:R-:W-:-:S04]  /*13c0*/  ULOP3.LUT UR4, UR4, 0x10000, URZ, 0xfc, !UPT ;  /* 0x0001000004047892 */ /* 0x000fc8000f8efc3f */
[----:B------:R-:W-:-:S07]  /*13d0*/  ULEA UR6, UR39, UR4, 0x9 ;  /* 0x0000000427067291 */ /* 0x000fce000f8e483f */
[----:B------:R-:W-:Y:S02]  /*13e0*/  UMOV UR10, UR6 ;  /* 0x00000006000a7c82 */ /* 0x000fe40008000000 */
[----:B------:R-:W-:Y:S01]  /*13f0*/  HGMMA.64x128x16.F32 R88, gdesc[UR8].tnspA, RZ, !UPT, gsb0 ;  /* 0x21e00000085879f0 */ /* 0x000fe2000c0008ff */
[----:B------:R-:W-:Y:S01]  /*1400*/  UIADD3 UR8, UR5, 0x200, URZ ;  /* 0x0000020005087890 */ /* 0x000fe2000fffe03f */
[----:B------:R-:W-:Y:S01]  /*1410*/  UMOV UR9, 0x40000040 ;  /* 0x4000004000097882 */ /* 0x000fe20000000000 */
[----:B------:R-:W-:Y:S02]  /*1420*/  WARPGROUP.DEPBAR.LE gsb0, 0x0 ;  /* 0x00008000000079c5 */ /* 0x000fe40000010000 */
[----:B------:R-:W-:-:S07]  /*1430*/  WARPGROUP.ARRIVE ;  /* 0x00000000000079c5 */ /* 0x000fce0000000000 */
[----:B------:R-:W-:Y:S01]  /*1440*/  HGMMA.64x128x16.F32 R24, gdesc[UR8].tnspA, RZ, !UPT, gsb0 ;  /* 0x21e00000081879f0 */ /* 0x000fe2000c0008ff */
[----:B------:R-:W-:Y:S02]  /*1450*/  UIADD3 UR8, UR5, 0x80, URZ ;  /* 0x0000008005087890 */ /* 0x000fe4000fffe03f */
[----:B------:R-:W-:Y:S01]  /*1460*/  UIADD3 UR10, UR6, 0x2, URZ ;  /* 0x00000002060a7890 */ /* 0x000fe2000fffe03f */
[----:B------:R-:W-:Y:S01]  /*1470*/  UMOV UR9, 0x40000040 ;  /* 0x4000004000097882 */ /* 0x000fe20000000000 */
[----:B------:R-:W-:Y:S01]  /*1480*/  UMOV UR11, 0x80000020 ;  /* 0x80000020000b7882 */ /* 0x000fe20000000000 */
[----:B------:R-:W-:Y:S02]  /*1490*/  WARPGROUP.DEPBAR.LE gsb0, 0x0 ;  /* 0x00008000000079c5 */ /* 0x000fe40000010000 */
[----:B------:R-:W-:-:S06]  /*14a0*/  WARPGROUP.ARRIVE ;  /* 0x00000000000079c5 */ /* 0x000fcc0000000000 */
[----:B------:R-:W-:Y:S01]  /*14b0*/  HGMMA.64x128x16.F32 R88, gdesc[UR8].tnspA, R88, gsb0 ;  /* 0x21e00000085879f0 */ /* 0x000fe20008000858 */
[----:B------:R-:W-:Y:S01]  /*14c0*/  UIADD3 UR8, UR5, 0x280, URZ ;  /* 0x0000028005087890 */ /* 0x000fe2000fffe03f */
[----:B------:R-:W-:Y:S01]  /*14d0*/  UMOV UR9, 0x40000040 ;  /* 0x4000004000097882 */ /* 0x000fe20000000000 */
[----:B------:R-:W-:Y:S02]  /*14e0*/  WARPGROUP.DEPBAR.LE gsb0, 0x0 ;  /* 0x00008000000079c5 */ /* 0x000fe40000010000 */
[----:B------:R-:W-:-:S07]  /*14f0*/  WARPGROUP.ARRIVE ;  /* 0x00000000000079c5 */ /* 0x000fce0000000000 */
[----:B------:R-:W-:Y:S03]  /*1500*/  HGMMA.64x128x16.F32 R24, gdesc[UR8].tnspA, R24, gsb0 ;  /* 0x21e00000081879f0 */ /* 0x000fe60008000818 */
[----:B------:R-:W-:Y:S02]  /*1510*/  WARPGROUP.DEPBAR.LE gsb0, 0x0 ;  /* 0x00008000000079c5 */ /* 0x000fe40000010000 */
[----:B------:R-:W-:Y:S05]  /*1520*/  @!P1 BRA `(.L_x_19) ;  /* 0x0000000400089947 */ /* 0x000fea0003800000 */
[----:B------:R-:W-:-:S04]  /*1530*/  UIADD3 UR5, UR39, 0x1, URZ ;  /* 0x0000000127057890 */ /* 0x000fc8000fffe03f */
[----:B------:R-:W-:-:S04]  /*1540*/  UISETP.NE.AND UP0, UPT, UR5, 0x9, UPT ;  /* 0x000000090500788c */ /* 0x000fc8000bf05270 */
[----:B------:R-:W-:Y:S02]  /*1550*/  USEL UR6, URZ, 0x1, UP0 ;  /* 0x000000013f067887 */ /* 0x000fe40008000000 */
[----:B------:R-:W-:Y:S02]  /*1560*/  USEL UR5, UR5, URZ, UP0 ;  /* 0x0000003f05057287 */ /* 0x000fe40008000000 */
[----:B------:R-:W-:-:S06]  /*1570*/  ULOP3.LUT UR6, UR38, UR6, URZ, 0x3c, !UPT ;  /* 0x0000000626067292 */ /* 0x000fcc000f8e3c3f */
[----:B01----:R-:W-:Y:S01]  /*1580*/  MOV R5, UR6 ;  /* 0x0000000600057c02 */ /* 0x003fe20008000f00 */
[----:B------:R-:W-:-:S06]  /*1590*/  UMOV UR6, UR39 ;  /* 0x0000002700067c82 */ /* 0x000fcc0008000000 */
.L_x_26:
[----:B01----:R-:W-:Y:S05]  /*15a0*/  @!P0 BRA `(.L_x_20) ;  /* 0x0000000000048947 */ /* 0x003fea0003800000 */
[----:B------:R-:W-:Y:S01]  /*15b0*/  BPT.TRAP 0x1 ;  /* 0x000000040000795c */ /* 0x000fe20000300000 */
.L_x_20:
[----:B------:R-:W0:Y:S01]  /*15c0*/  S2UR UR8, SR_CgaCtaId ;  /* 0x00000000000879c3 */ /* 0x000e220000008800 */
[----:B------:R-:W-:Y:S01]  /*15d0*/  UMOV UR7, 0x400 ;  /* 0x0000040000077882 */ /* 0x000fe20000000000 */
[----:B------:R-:W-:Y:S01]  /*15e0*/  SHF.L.U32 R3, R5, 0x1f, RZ ;  /* 0x0000001f05037819 */ /* 0x000fe200000006ff */
[----:B0-----:R-:W-:-:S04]  /*15f0*/  ULEA UR13, UR8, UR7, 0x18 ;  /* 0x00000007080d7291 */ /* 0x001fc8000f8ec03f */
[----:B------:R-:W-:-:S09]  /*1600*/  ULEA UR7, UR5, UR13, 0x3 ;  /* 0x0000000d05077291 */ /* 0x000fd2000f8e183f */
[----:B------:R0:W1:Y:S01]  /*1610*/  SYNCS.PHASECHK.TRANS64.TRYWAIT P1, [UR7], R3 ;  /* 0x00000003ff0075a7 */ /* 0x0000620008020147 */
[----:B------:R-:W-:Y:S05]  /*1620*/  @!P0 BRA `(.L_x_21) ;  /* 0x0000000000048947 */ /* 0x000fea0003800000 */
[----:B------:R-:W-:Y:S01]  /*1630*/  BPT.TRAP 0x1 ;  /* 0x000000040000795c */ /* 0x000fe20000300000 */
.L_x_21:
[----:B-1----:R-:W-:Y:S05]  /*1640*/  @P1 BRA `(.L_x_22) ;  /* 0x0000000000081947 */ /* 0x002fea0003800000 */
[----:B------:R-:W1:Y:S02]  /*1650*/  SYNCS.PHASECHK.TRANS64.TRYWAIT P1, [UR7], R3 ;  /* 0x00000003ff0075a7 */ /* 0x000e640008020147 */
[----:B-1----:R-:W-:Y:S05]  /*1660*/  @!P1 BRA `(.L_x_23) ;  /* 0x000000ac00789947 */ /* 0x002fea0003800000 */
.L_x_22:
[----:B------:R-:W-:Y:S01]  /*1670*/  ULEA UR7, UR5, UR41, 0xa ;  /* 0x0000002905077291 */ /* 0x000fe2000f8e503f */
[----:B------:R-:W-:Y:S01]  /*1680*/  WARPGROUP.ARRIVE ;  /* 0x00000000000079c5 */ /* 0x000fe20000000000 */
[----:B------:R-:W-:Y:S01]  /*1690*/  ULEA UR12, UR5, UR4, 0x9 ;  /* 0x00000004050c7291 */ /* 0x000fe2000f8e483f */
[----:B------:R-:W-:Y:S01]  /*16a0*/  UMOV UR9, 0x40000040 ;  /* 0x4000004000097882 */ /* 0x000fe20000000000 */
[----:B------:R-:W-:-:S03]  /*16b0*/  UMOV UR11, 0x80000020 ;  /* 0x80000020000b7882 */ /* 0x000fc60000000000 */
[----:B------:R-:W-:Y:S02]  /*16c0*/  UMOV UR8, UR7 ;  /* 0x0000000700087c82 */ /* 0x000fe40008000000 */
[----:B------:R-:W-:Y:S02]  /*16d0*/  UMOV UR10, UR12 ;  /* 0x0000000c000a7c82 */ /* 0x000fe40008000000 */
[----:B------:R-:W-:Y:S01]  /*16e0*/  HGMMA.64x128x16.F32 R88, gdesc[UR8].tnspA, R88, gsb0 ;  /* 0x21e00000085879f0 */ /* 0x000fe20008000858 */
[----:B------:R-:W-:Y:S01]  /*16f0*/  UIADD3 UR8, UR7, 0x200, URZ ;  /* 0x0000020007087890 */ /* 0x000fe2000fffe03f */
[----:B------:R-:W-:Y:S01]  /*1700*/  UMOV UR9, 0x40000040 ;  /* 0x4000004000097882 */ /* 0x000fe20000000000 */
[----:B------:R-:W-:Y:S02]  /*1710*/  WARPGROUP.DEPBAR.LE gsb0, 0x0 ;  /* 0x00008000000079c5 */ /* 0x000fe40000010000 */
[----:B------:R-:W-:-:S07]  /*1720*/  WARPGROUP.ARRIVE ;  /* 0x00000000000079c5 */ /* 0x000fce0000000000 */
[----:B------:R-:W-:Y:S01]  /*1730*/  HGMMA.64x128x16.F32 R24, gdesc[UR8].tnspA, R24, gsb0 ;  /* 0x21e00000081879f0 */ /* 0x000fe20008000818 */
        /* <DEDUP_REMOVED lines=14> */
[----:B------:R-:W-:Y:S01]  /*1820*/  BPT.TRAP 0x1 ;  /* 0x000000040000795c */ /* 0x000fe20000300000 */
.L_x_24:
[----:B------:R-:W-:Y:S01]  /*1830*/  ULEA UR7, UR6, UR13, 0x3 ;  /* 0x0000000d06077291 */ /* 0x000fe2000f8e183f */
[----:B------:R-:W-:-:S03]  /*1840*/  ISETP.GT.U32.AND P1, PT, R19, 0x1, PT ;  /* 0x000000011300780c */ /* 0x000fc60003f24070 */
[----:B------:R-:W-:-:S04]  /*1850*/  UIADD3 UR7, UR7, 0x48, URZ ;  /* 0x0000004807077890 */ /* 0x000fc8000fffe03f */
[----:B------:R-:W-:-:S09]  /*1860*/  UPRMT UR7, URZ, 0x654, UR7 ;  /* 0x000006543f077896 */ /* 0x000fd20008000007 */
[----:B------:R-:W-:Y:S01]  /*1870*/  SYNCS.ARRIVE.TRANS64.RED.A1T0 RZ, [UR7], RZ ;  /* 0x000000ffffff79a7 */ /* 0x000fe20008100407 */
[----:B------:R-:W-:Y:S05]  /*1880*/  @P1 BRA `(.L_x_25) ;  /* 0x0000000000041947 */ /* 0x000fea0003800000 */
[----:B------:R-:W-:Y:S01]  /*1890*/  BPT.TRAP 0x1 ;  /* 0x000000040000795c */ /* 0x000fe20000300000 */
.L_x_25:
[----:B------:R-:W-:Y:S01]  /*18a0*/  UIADD3 UR5, UR5, 0x1, URZ ;  /* 0x0000000105057890 */ /* 0x000fe2000fffe03f */
[C---:B------:R-:W-:Y:S01]  /*18b0*/  ISETP.GT.AND P1, PT, R0.reuse, 0x1, PT ;  /* 0x000000010000780c */ /* 0x040fe20003f24270 */
[----:B------:R-:W-:Y:S01]  /*18c0*/  UIADD3 UR6, UR6, 0x1, URZ ;  /* 0x0000000106067890 */ /* 0x000fe2000fffe03f */
[----:B------:R-:W-:Y:S01]  /*18d0*/  VIADD R0, R0, 0xffffffff ;  /* 0xffffffff00007836 */ /* 0x000fe20000000000 */
[----:B------:R-:W-:Y:S02]  /*18e0*/  UISETP.NE.AND UP0, UPT, UR5, 0x9, UPT ;  /* 0x000000090500788c */ /* 0x000fe4000bf05270 */
[----:B------:R-:W-:Y:S02]  /*18f0*/  UISETP.NE.AND UP1, UPT, UR6, 0x9, UPT ;  /* 0x000000090600788c */ /* 0x000fe4000bf25270 */
[----:B------:R-:W-:Y:S02]  /*1900*/  USEL UR7, URZ, 0x1, UP0 ;  /* 0x000000013f077887 */ /* 0x000fe40008000000 */
[----:B------:R-:W-:-:S02]  /*1910*/  USEL UR5, UR5, URZ, UP0 ;  /* 0x0000003f05057287 */ /* 0x000fc40008000000 */
[----:B------:R-:W-:Y:S02]  /*1920*/  USEL UR6, UR6, URZ, UP1 ;  /* 0x0000003f06067287 */ /* 0x000fe40008800000 */
[----:B------:R-:W-:Y:S01]  /*1930*/  LOP3.LUT R5, R5, UR7, RZ, 0x3c, !PT ;  /* 0x0000000705057c12 */ /* 0x000fe2000f8e3cff */
[----:B------:R-:W-:Y:S09]  /*1940*/  @P1 BRA `(.L_x_26) ;  /* 0xfffffffc00141947 */ /* 0x000ff2000383ffff */
.L_x_19:
[----:B------:R-:W2:Y:S02]  /*1950*/  LDC R0, c[0x0][0x28c] ;  /* 0x0000a300ff007b82 */ /* 0x000ea40000000800 */
[----:B--2---:R-:W-:-:S13]  /*1960*/  ISETP.GE.AND P1, PT, R0, 0x1, PT ;  /* 0x000000010000780c */ /* 0x004fda0003f26270 */
[----:B------:R-:W-:Y:S05]  /*1970*/  @!P1 BRA `(.L_x_27) ;  /* 0x0000000000489947 */ /* 0x000fea0003800000 */
[----:B------:R-:W-:Y:S05]  /*1980*/  @!P0 BRA `(.L_x_28) ;  /* 0x0000000000048947 */ /* 0x000fea0003800000 */
[----:B------:R-:W-:Y:S01]  /*1990*/  BPT.TRAP 0x1 ;  /* 0x000000040000795c */ /* 0x000fe20000300000 */
.L_x_28:
[----:B------:R-:W2:Y:S01]  /*19a0*/  S2UR UR7, SR_CgaCtaId ;  /* 0x00000000000779c3 */ /* 0x000ea20000008800 */
[----:B------:R-:W-:Y:S01]  /*19b0*/  UISETP.LT.AND UP0, UPT, UR40, 0x1, UPT ;  /* 0x000000012800788c */ /* 0x000fe2000bf01270 */
[----:B------:R-:W-:-:S03]  /*19c0*/  ISETP.GT.U32.AND P0, PT, R19, 0x1, PT ;  /* 0x000000011300780c */ /* 0x000fc60003f04070 */
[----:B------:R-:W-:-:S04]  /*19d0*/  USEL UR6, UR40, 0x1, UP0 ;  /* 0x0000000128067887 */ /* 0x000fc80008000000 */
[----:B------:R-:W-:-:S04]  /*19e0*/  UIADD3 UR6, UR39, UR40, -UR6 ;  /* 0x0000002827067290 */ /* 0x000fc8000fffe806 */
[----:B------:R-:W-:-:S04]  /*19f0*/  UIMAD.WIDE.U32 UR4, UR6, 0x38e38e39, URZ ;  /* 0x38e38e39060478a5 */ /* 0x000fc8000f8e003f */
[----:B------:R-:W-:-:S03]  /*1a00*/  USHF.R.U32.HI UR4, URZ, 0x1, UR5 ;  /* 0x000000013f047899 */ /* 0x000fc60008011605 */
[----:B------:R-:W-:Y:S01]  /*1a10*/  UMOV UR5, 0x400 ;  /* 0x0000040000057882 */ /* 0x000fe20000000000 */
[----:B------:R-:W-:Y:S02]  /*1a20*/  UIMAD UR6, UR4, -0x9, UR6 ;  /* 0xfffffff7040678a4 */ /* 0x000fe4000f8e0206 */
[----:B--2---:R-:W-:-:S04]  /*1a30*/  ULEA UR5, UR7, UR5, 0x18 ;  /* 0x0000000507057291 */ /* 0x004fc8000f8ec03f */
[----:B------:R-:W-:-:S04]  /*1a40*/  ULEA UR6, UR6, UR5, 0x3 ;  /* 0x0000000506067291 */ /* 0x000fc8000f8e183f */
[----:B------:R-:W-:-:S04]  /*1a50*/  UIADD3 UR6, UR6, 0x48, URZ ;  /* 0x0000004806067890 */ /* 0x000fc8000fffe03f */
[----:B------:R-:W-:-:S09]  /*1a60*/  UPRMT UR6, URZ, 0x654, UR6 ;  /* 0x000006543f067896 */ /* 0x000fd20008000006 */
[----:B------:R-:W-:Y:S01]  /*1a70*/  SYNCS.ARRIVE.TRANS64.RED.A1T0 RZ, [UR6], RZ ;  /* 0x000000ffffff79a7 */ /* 0x000fe20008100406 */
[----:B------:R-:W-:Y:S05]  /*1a80*/  @P0 BRA `(.L_x_27) ;  /* 0x0000000000040947 */ /* 0x000fea0003800000 */
[----:B------:R-:W-:Y:S01]  /*1a90*/  BPT.TRAP 0x1 ;  /* 0x000000040000795c */ /* 0x000fe20000300000 */
.L_x_27:
[----:B------:R-:W2:Y:S01]  /*1aa0*/  LDC R6, c[0x0][0x288] ;  /* 0x0000a200ff067b82 */ /* 0x000ea20000000800 */
[----:B01----:R-:W-:Y:S01]  /*1ab0*/  LOP3.LUT R4, R18, 0x60, RZ, 0xc0, !PT ;  /* 0x0000006012047812 */ /* 0x003fe200078ec0ff */
[----:B------:R-:W-:Y:S01]  /*1ac0*/  IMAD.SHL.U32 R13, R153, 0x80, RZ ;  /* 0x00000080990d7824 */ /* 0x000fe200078e00ff */
[----:B------:R-:W-:Y:S01]  /*1ad0*/  UIADD3 UR39, UR40, UR39, URZ ;  /* 0x0000002728277290 */ /* 0x000fe2000fffe03f */
[----:B------:R-:W-:Y:S01]  /*1ae0*/  SHF.R.U32.HI R3, RZ, 0x2, R18 ;  /* 0x00000002ff037819 */ /* 0x000fe20000011612 */
[----:B------:R-:W-:Y:S01]  /*1af0*/  IMAD.SHL.U32 R15, R152, 0x100, RZ ;  /* 0x00000100980f7824 */ /* 0x000fe200078e00ff */
[----:B------:R-:W-:Y:S01]  /*1b00*/  SHF.R.U32.HI R10, RZ, 0x1, R4 ;  /* 0x00000001ff0a7819 */ /* 0x000fe20000011604 */
[----:B------:R-:W-:Y:S01]  /*1b10*/  UISETP.GT.U32.AND UP0, UPT, UR39, 0x8, UPT ;  /* 0x000000082700788c */ /* 0x000fe2000bf04070 */
[----:B------:R-:W-:Y:S01]  /*1b20*/  LOP3.LUT R4, R18, 0x3, RZ, 0xc0, !PT ;  /* 0x0000000312047812 */ /* 0x000fe200078ec0ff */
[----:B------:R-:W-:Y:S01]  /*1b30*/  ULDC UR7, c[0x0][0x284] ;  /* 0x0000a10000077ab9 */ /* 0x000fe20000000800 */
[----:B------:R-:W-:Y:S01]  /*1b40*/  LOP3.LUT R0, R22, 0x1, RZ, 0xc0, !PT ;  /* 0x0000000116007812 */ /* 0x000fe200078ec0ff */
[----:B------:R-:W-:Y:S01]  /*1b50*/  UISETP.LT.U32.AND UP0, UPT, UR40, 0x9, UP0 ;  /* 0x000000092800788c */ /* 0x000fe20008701070 */
[----:B------:R-:W-:Y:S01]  /*1b60*/  LOP3.LUT R3, R3, 0x7, RZ, 0xc0, !PT ;  /* 0x0000000703037812 */ /* 0x000fe200078ec0ff */
[----:B------:R-:W-:Y:S01]  /*1b70*/  UISETP.GE.U32.AND UP1, UPT, UR40, 0x9, UPT ;  /* 0x000000092800788c */ /* 0x000fe2000bf26070 */
[----:B------:R-:W-:Y:S01]  /*1b80*/  SHF.R.S32.HI R21, RZ, 0x1f, R23 ;  /* 0x0000001fff157819 */ /* 0x000fe20000011417 */
[----:B------:R-:W-:Y:S01]  /*1b90*/  IMAD.SHL.U32 R8, R0, 0x40, RZ ;  /* 0x0000004000087824 */ /* 0x000fe200078e00ff */
[----:B------:R-:W-:Y:S01]  /*1ba0*/  IADD3 R5, RZ, -R10, -R3 ;  /* 0x8000000aff057210 */ /* 0x000fe20007ffe803 */
[----:B------:R-:W-:Y:S01]  /*1bb0*/  ULDC.64 UR8, c[0x0][0x5d0] ;  /* 0x0001740000087ab9 */ /* 0x000fe20000000a00 */
[----:B------:R-:W-:-:S02]  /*1bc0*/  UIMAD.WIDE.U32 UR4, UR39, 0x38e38e39, URZ ;  /* 0x38e38e39270478a5 */ /* 0x000fc4000f8e003f */
[----:B------:R-:W-:Y:S01]  /*1bd0*/  USEL UR6, URZ, 0x1, !UP0 ;  /* 0x000000013f067887 */ /* 0x000fe2000c000000 */
[----:B------:R-:W-:Y:S01]  /*1be0*/  LOP3.LUT R3, R8, 0x40, R3, 0xe2, !PT ;  /* 0x0000004008037812 */ /* 0x000fe200078ee203 */
[----:B------:R-:W-:Y:S01]  /*1bf0*/  IMAD.WIDE R8, R152, 0x100, RZ ;  /* 0x0000010098087825 */ /* 0x000fe200078e02ff */
[----:B------:R-:W-:Y:S01]  /*1c00*/  USHF.R.U32.HI UR4, URZ, 0x1, UR5 ;  /* 0x000000013f047899 */ /* 0x000fe20008011605 */
[----:B--2---:R-:W-:Y:S01]  /*1c10*/  ISETP.GE.AND P0, PT, R13, R6, PT ;  /* 0x000000060d00720c */ /* 0x004fe20003f06270 */
[----:B------:R-:W-:Y:S01]  /*1c20*/  ULOP3.LUT UR38, UR38, UR6, URZ, 0x3c, !UPT ;  /* 0x0000000626267292 */ /* 0x000fe2000f8e3c3f */
[----:B------:R-:W-:Y:S01]  /*1c30*/  IMAD R12, R4, -0x2, R6 ;  /* 0xfffffffe040c7824 */ /* 0x000fe200078e0206 */
[----:B------:R-:W-:Y:S01]  /*1c40*/  LOP3.LUT R153, R8, R3, R10, 0xfe, !PT ;  /* 0x0000000308997212 */ /* 0x000fe200078efe0a */
[----:B------:R-:W-:Y:S01]  /*1c50*/  IMAD.SHL.U32 R6, R18, 0x2, RZ ;  /* 0x0000000212067824 */ /* 0x000fe200078e00ff */
[----:B------:R-:W-:Y:S01]  /*1c60*/  ISETP.GE.OR P0, PT, R15, UR7, P0 ;  /* 0x000000070f007c0c */ /* 0x000fe20008706670 */
[----:B------:R-:W-:Y:S01]  /*1c70*/  IMAD R4, R21, UR8, RZ ;  /* 0x0000000815047c24 */ /* 0x000fe2000f8e02ff */
[----:B------:R-:W-:Y:S01]  /*1c80*/  UIMAD UR39, UR4, -0x9, UR39 ;  /* 0xfffffff7042778a4 */ /* 0x000fe2000f8e0227 */
[----:B------:R-:W-:Y:S01]  /*1c90*/  IMAD R0, R0, -0x40, R5 ;  /* 0xffffffc000007824 */ /* 0x000fe200078e0205 */
[----:B------:R-:W-:Y:S01]  /*1ca0*/  LOP3.LUT R6, R13, 0x6, R6, 0xf8, !PT ;  /* 0x000000060d067812 */ /* 0x000fe200078ef806 */
[----:B------:R-:W-:Y:S01]  /*1cb0*/  IMAD R11, R23, UR9, R4 ;  /* 0x00000009170b7c24 */ /* 0x000fe2000f8e0204 */
[----:B------:R-:W-:Y:S01]  /*1cc0*/  @UP1 ULOP3.LUT UR38, UR38, 0x1, UR4, 0x78, !UPT ;  /* 0x0000000126261892 */ /* 0x000fe2000f8e7804 */
[----:B------:R-:W-:Y:S01]  /*1cd0*/  IMAD.MOV.U32 R152, RZ, RZ, -0x1 ;  /* 0xffffffffff987424 */ /* 0x000fe200078e00ff */
[----:B------:R-:W-:-:S02]  /*1ce0*/  SHF.R.S32.HI R7, RZ, 0x1f, R6 ;  /* 0x0000001fff077819 */ /* 0x000fc40000011406 */
[----:B------:R-:W-:Y:S01]  /*1cf0*/  IADD3 R3, -R15, UR7, R0 ;  /* 0x000000070f037c10 */ /* 0x000fe2000fffe100 */
[----:B------:R-:W-:Y:S02]  /*1d00*/  IMAD.IADD R0, R12, 0x1, -R13 ;  /* 0x000000010c007824 */ /* 0x000fe400078e0a0d */
[----:B------:R-:W-:-:S04]  /*1d10*/  IMAD.WIDE.U32 R4, R23, UR8, R6 ;  /* 0x0000000817047c25 */ /* 0x000fc8000f8e0006 */
[----:B------:R-:W-:Y:S01]  /*1d20*/  IMAD.IADD R11, R5, 0x1, R11 ;  /* 0x00000001050b7824 */ /* 0x000fe200078e020b */
[----:B------:R-:W-:Y:S01]  /*1d30*/  MOV R10, R4 ;  /* 0x00000004000a7202 */ /* 0x000fe20000000f00 */
[----:B------:R-:W-:Y:S06]  /*1d40*/  @P0 BRA `(.L_x_29) ;  /* 0x00000084006c0947 */ /* 0x000fec0003800000 */
[----:B------:R-:W0:Y:S01]  /*1d50*/  LDC.64 R4, c[0x0][0x5c8] ;  /* 0x00017200ff047b82 */ /* 0x000e220000000a00 */
[----:B-----5:R-:W-:Y:S01]  /*1d60*/  FSETP.NEU.AND P0, PT, R155, RZ, PT ;  /* 0x000000ff9b00720b */ /* 0x020fe20003f0d000 */
[----:B------:R-:W-:Y:S01]  /*1d70*/  BSSY B0, `(.L_x_29) ;  /* 0x0000858000007945 */ /* 0x000fe20003800000 */
[----:B------:R-:W-:-:S04]  /*1d80*/  ISETP.GT.AND P3, PT, R3, RZ, PT ;  /* 0x000000ff0300720c */ /* 0x000fc80003f64270 */
[----:B------:R-:W-:Y:S01]  /*1d90*/  ISETP.GT.AND P1, PT, R0, RZ, P3 ;  /* 0x000000ff0000720c */ /* 0x000fe20001f24270 */
[-C--:B0-----:R-:W-:Y:S02]  /*1da0*/  IMAD R12, R9, R4.reuse, RZ ;  /* 0x00000004090c7224 */ /* 0x081fe400078e02ff */
[----:B------:R-:W-:-:S04]  /*1db0*/  IMAD.WIDE.U32 R166, R153, R4, R10 ;  /* 0x0000000499a67225 */ /* 0x000fc800078e000a */
[----:B------:R-:W-:-:S04]  /*1dc0*/  IMAD R11, R153, R5, R12 ;  /* 0x00000005990b7224 */ /* 0x000fc800078e020c */
[----:B------:R-:W-:Y:S01]  /*1dd0*/  IMAD.IADD R169, R167, 0x1, R11 ;  /* 0x00000001a7a97824 */ /* 0x000fe200078e020b */
[----:B------:R-:W-:Y:S06]  /*1de0*/  @!P0 BRA `(.L_x_30) ;  /* 0x00000060000c8947 */ /* 0x000fec0003800000 */
[----:B------:R-:W0:Y:S01]  /*1df0*/  LDC.64 R12, c[0x0][0x5b8] ;  /* 0x00016e00ff0c7b82 */ /* 0x000e220000000a00 */
[----:B------:R-:W-:-:S07]  /*1e00*/  ULDC.64 UR4, c[0x0][0x5c0] ;  /* 0x0001700000047ab9 */ /* 0x000fce0000000a00 */
[----:B------:R-:W1:Y:S08]  /*1e10*/  LDC.64 R14, c[0x0][0x5b0] ;  /* 0x00016c00ff0e7b82 */ /* 0x000e700000000a00 */
[----:B------:R-:W2:Y:S01]  /*1e20*/  LDC.64 R10, c[0x0][0x5a8] ;  /* 0x00016a00ff0a7b82 */ /* 0x000ea20000000a00 */
[----:B0-----:R-:W-:-:S04]  /*1e30*/  IMAD R20, R21, R12, RZ ;  /* 0x0000000c15147224 */ /* 0x001fc800078e02ff */
[C---:B------:R-:W-:Y:S02]  /*1e40*/  IMAD R13, R23.reuse, R13, R20 ;  /* 0x0000000d170d7224 */ /* 0x040fe400078e0214 */
[----:B------:R-:W-:-:S04]  /*1e50*/  IMAD.WIDE.U32 R20, R23, R12, R6 ;  /* 0x0000000c17147225 */ /* 0x000fc800078e0006 */
[----:B-1----:R-:W-:Y:S02]  /*1e60*/  IMAD R156, R9, R14, RZ ;  /* 0x0000000e099c7224 */ /* 0x002fe400078e02ff */
[----:B------:R-:W-:Y:S02]  /*1e70*/  IMAD.IADD R157, R21, 0x1, R13 ;  /* 0x00000001159d7824 */ /* 0x000fe400078e020d */
[----:B------:R-:W-:Y:S02]  /*1e80*/  IMAD R167, R153, R15, R156 ;  /* 0x0000000f99a77224 */ /* 0x000fe400078e029c */
[----:B------:R-:W-:-:S04]  /*1e90*/  IMAD.MOV.U32 R156, RZ, RZ, R20 ;  /* 0x000000ffff9c7224 */ /* 0x000fc800078e0014 */
[----:B------:R-:W-:-:S04]  /*1ea0*/  IMAD.WIDE.U32 R158, R153, R14, R156 ;  /* 0x0000000e999e7225 */ /* 0x000fc800078e009c */
[----:B------:R-:W-:Y:S01]  /*1eb0*/  IMAD.IADD R159, R159, 0x1, R167 ;  /* 0x000000019f9f7824 */ /* 0x000fe200078e02a7 */
[----:B--2---:R-:W-:-:S04]  /*1ec0*/  LEA R160, P0, R158, R10, 0x1 ;  /* 0x0000000a9ea07211 */ /* 0x004fc800078008ff */
[----:B------:R-:W-:-:S05]  /*1ed0*/  LEA.HI.X R161, R158, R11, R159, 0x1, P0 ;  /* 0x0000000b9ea17211 */ /* 0x000fca00000f0c9f */
[----:B------:R-:W2:Y:S01]  /*1ee0*/  @P1 LDG.E.LTC128B.U16 R165, desc[UR36][R160.64] ;  /* 0x00000024a0a51981 */ /* 0x000ea2000c1e1520 */
[----:B------:R-:W-:Y:S01]  /*1ef0*/  IMAD.WIDE.U32 R162, R153, R14, R6 ;  /* 0x0000000e99a27225 */ /* 0x000fe200078e0006 */
[----:B------:R-:W-:Y:S01]  /*1f00*/  ISETP.GT.AND P2, PT, R0, 0x1, P3 ;  /* 0x000000010000780c */ /* 0x000fe20001f44270 */
[----:B------:R-:W-:Y:S02]  /*1f10*/  BSSY B1, `(.L_x_31) ;  /* 0x0000012000017945 */ /* 0x000fe40003800000 */
[----:B------:R-:W-:Y:S02]  /*1f20*/  IMAD.IADD R163, R167, 0x1, R163 ;  /* 0x00000001a7a37824 */ /* 0x000fe400078e02a3 */
[----:B------:R-:W-:-:S04]  /*1f30*/  IMAD.WIDE.U32 R162, R23, R12, R162 ;  /* 0x0000000c17a27225 */ /* 0x000fc800078e00a2 */
[----:B--2---:R-:W-:-:S05]  /*1f40*/  HADD2.F32 R158, -RZ, R165.H0_H0 ;  /* 0x200000a5ff9e7230 */ /* 0x004fca0000004100 */
[----:B------:R-:W-:Y:S01]  /*1f50*/  FMUL R159, R158, R155 ;  /* 0x0000009b9e9f7220 */ /* 0x000fe20000400000 */
[----:B------:R-:W-:-:S03]  /*1f60*/  LEA R158, P0, R166, UR4, 0x1 ;  /* 0x00000004a69e7c11 */ /* 0x000fc6000f8008ff */
[----:B------:R-:W-:Y:S01]  /*1f70*/  FFMA R159, R88, R154, R159 ;  /* 0x0000009a589f7223 */ /* 0x000fe2000000009f */
[----:B------:R-:W-:-:S04]  /*1f80*/  IMAD.IADD R88, R13, 0x1, R163 ;  /* 0x000000010d587824 */ /* 0x000fc800078e02a3 */
[----:B------:R-:W-:Y:S02]  /*1f90*/  F2FP.F16.F32.PACK_AB R161, RZ, R159 ;  /* 0x0000009fffa1723e */ /* 0x000fe400000000ff */
[----:B------:R-:W-:Y:S02]  /*1fa0*/  LEA.HI.X R159, R166, UR5, R169, 0x1, P0 ;  /* 0x00000005a69f7c11 */ /* 0x000fe400080f0ca9 */
[----:B------:R-:W-:Y:S02]  /*1fb0*/  PRMT R163, R161, 0x7610, R163 ;  /* 0x00007610a1a37816 */ /* 0x000fe400000000a3 */
[----:B------:R-:W-:-:S03]  /*1fc0*/  LEA R160, P0, R162, R10, 0x1 ;  /* 0x0000000aa2a07211 */ /* 0x000fc600078008ff */
[----:B------:R0:W-:Y:S01]  /*1fd0*/  @P1 STG.E.U16 desc[UR36][R158.64], R163 ;  /* 0x000000a39e001986 */ /* 0x0001e2000c101524 */
[----:B------:R-:W-:Y:S01]  /*1fe0*/  LEA.HI.X R161, R162, R11, R88, 0x1, P0 ;  /* 0x0000000ba2a17211 */ /* 0x000fe200000f0c58 */
[C---:B------:R-:W-:Y:S01]  /*1ff0*/  IMAD.SHL.U32 R162, R14.reuse, 0x8, RZ ;  /* 0x000000080ea27824 */ /* 0x040fe200078e00ff */
[----:B0-----:R-:W-:Y:S01]  /*2000*/  SHF.L.U64.HI R163, R14, 0x3, R15 ;  /* 0x000000030ea37819 */ /* 0x001fe2000001020f */
[----:B------:R-:W-:Y:S06]  /*2010*/  @!P2 BRA `(.L_x_32) ;  /* 0x000000000004a947 */ /* 0x000fec0003800000 */
[----:B------:R0:W5:Y:S02]  /*2020*/  LDG.E.LTC128B.U16 R165, desc[UR36][R160.64+0x2] ;  /* 0x00000224a0a57981 */ /* 0x000164000c1e1520 */
.L_x_32:
[----:B------:R-:W-:Y:S05]  /*2030*/  BSYNC B1 ;  /* 0x0000000000017941 */ /* 0x000fea0003800000 */
.L_x_31:
[----:B-----5:R-:W-:Y:S01]  /*2040*/  HADD2.F32 R88, -RZ, R165.H0_H0 ;  /* 0x200000a5ff587230 */ /* 0x020fe20000004100 */
[----:B------:R-:W-:Y:S01]  /*2050*/  ISETP.GT.AND P0, PT, R3, 0x8, PT ;  /* 0x000000080300780c */ /* 0x000fe20003f04270 */
[----:B------:R-:W-:Y:S01]  /*2060*/  IMAD.WIDE.U32 R170, R153, R14, R162 ;  /* 0x0000000e99aa7225 */ /* 0x000fe200078e00a2 */
[----:B------:R-:W-:-:S03]  /*2070*/  PRMT R172, R165, 0x7610, R172 ;  /* 0x00007610a5ac7816 */ /* 0x000fc600000000ac */
[----:B------:R-:W-:Y:S01]  /*2080*/  FMUL R88, R88, R155 ;  /* 0x0000009b58587220 */ /* 0x000fe20000400000 */
[----:B------:R-:W-:Y:S01]  /*2090*/  IMAD.IADD R169, R167, 0x1, R171 ;  /* 0x00000001a7a97824 */ /* 0x000fe200078e02ab */
[----:B------:R-:W-:Y:S02]  /*20a0*/  IADD3 R166, P4, R20, R170, RZ ;  /* 0x000000aa14a67210 */ /* 0x000fe40007f9e0ff */
[----:B------:R-:W-:Y:S01]  /*20b0*/  FFMA R89, R89, R154, R88 ;  /* 0x0000009a59597223 */ /* 0x000fe20000000058 */
[----:B------:R-:W-:Y:S02]  /*20c0*/  ISETP.GT.AND P1, PT, R0, RZ, P0 ;  /* 0x000000ff0000720c */ /* 0x000fe40000724270 */
[----:B------:R-:W-:Y:S02]  /*20d0*/  IADD3.X R167, R169, R157, RZ, P4, !PT ;  /* 0x0000009da9a77210 */ /* 0x000fe400027fe4ff */
[----:B------:R-:W-:Y:S02]  /*20e0*/  F2FP.F16.F32.PACK_AB R168, RZ, R89 ;  /* 0x00000059ffa8723e */ /* 0x000fe400000000ff */
[----:B------:R-:W-:-:S02]  /*20f0*/  LEA R88, P4, R166, R10, 0x1 ;  /* 0x0000000aa6587211 */ /* 0x000fc400078808ff */
[----:B------:R-:W-:Y:S02]  /*2100*/  PRMT R171, R168, 0x7610, R171 ;  /* 0x00007610a8ab7816 */ /* 0x000fe400000000ab */
[----:B------:R-:W-:-:S03]  /*2110*/  LEA.HI.X R89, R166, R11, R167, 0x1, P4 ;  /* 0x0000000ba6597211 */ /* 0x000fc600020f0ca7 */
[----:B------:R1:W-:Y:S04]  /*2120*/  @P2 STG.E.U16 desc[UR36][R158.64+0x2], R171 ;  /* 0x000002ab9e002986 */ /* 0x0003e8000c101524 */
[----:B------:R2:W3:Y:S01]  /*2130*/  @P1 LDG.E.LTC128B.U16 R172, desc[UR36][R88.64] ;  /* 0x0000002458ac1981 */ /* 0x0004e2000c1e1520 */
[----:B------:R-:W-:Y:S01]  /*2140*/  IMAD.SHL.U32 R165, R4, 0x10, RZ ;  /* 0x0000001004a57824 */ /* 0x000fe200078e00ff */
[----:B------:R-:W-:Y:S01]  /*2150*/  IADD3 R170, P2, R6, R170, RZ ;  /* 0x000000aa06aa7210 */ /* 0x000fe20007f5e0ff */
[----:B------:R-:W-:Y:S03]  /*2160*/  BSSY B1, `(.L_x_33) ;  /* 0x0000011000017945 */ /* 0x000fe60003800000 */
[----:B------:R-:W-:Y:S01]  /*2170*/  IADD3 R168, P4, R165, R158, RZ ;  /* 0x0000009ea5a87210 */ /* 0x000fe20007f9e0ff */
[----:B-1----:R-:W-:Y:S01]  /*2180*/  IMAD.X R171, R7, 0x1, R169, P2 ;  /* 0x0000000107ab7824 */ /* 0x002fe200010e06a9 */
[----:B------:R-:W-:Y:S01]  /*2190*/  ISETP.GT.AND P2, PT, R0, 0x1, P0 ;  /* 0x000000010000780c */ /* 0x000fe20000744270 */
[----:B------:R-:W-:-:S03]  /*21a0*/  IMAD.WIDE.U32 R170, R23, R12, R170 ;  /* 0x0000000c17aa7225 */ /* 0x000fc600078e00aa */
[----:B--2---:R-:W-:Y:S01]  /*21b0*/  LEA R88, P5, R170, R10, 0x1 ;  /* 0x0000000aaa587211 */ /* 0x004fe200078a08ff */
[----:B---3--:R-:W-:-:S05]  /*21c0*/  HADD2.F32 R166, -RZ, R172.H0_H0 ;  /* 0x200000acffa67230 */ /* 0x008fca0000004100 */
[----:B------:R-:W-:Y:S01]  /*21d0*/  FMUL R167, R166, R155 ;  /* 0x0000009ba6a77220 */ /* 0x000fe20000400000 */
[----:B------:R-:W-:-:S03]  /*21e0*/  IMAD.IADD R166, R13, 0x1, R171 ;  /* 0x000000010da67824 */ /* 0x000fc600078e02ab */
[----:B------:R-:W-:Y:S01]  /*21f0*/  FFMA R90, R90, R154, R167 ;  /* 0x0000009a5a5a7223 */ /* 0x000fe200000000a7 */
[----:B------:R-:W-:Y:S02]  /*2200*/  SHF.L.U64.HI R167, R4, 0x4, R5 ;  /* 0x0000000404a77819 */ /* 0x000fe40000010205 */
[----:B------:R-:W-:Y:S02]  /*2210*/  LEA.HI.X R89, R170, R11, R166, 0x1, P5 ;  /* 0x0000000baa597211 */ /* 0x000fe400028f0ca6 */
[----:B------:R-:W-:Y:S01]  /*2220*/  F2FP.F16.F32.PACK_AB R90, RZ, R90 ;  /* 0x0000005aff5a723e */ /* 0x000fe200000000ff */
[----:B------:R-:W-:-:S05]  /*2230*/  IMAD.X R169, R167, 0x1, R159, P4 ;  /* 0x00000001a7a97824 */ /* 0x000fca00020e069f */
[----:B------:R1:W-:Y:S01]  /*2240*/  @P1 STG.E.U16 desc[UR36][R168.64], R90 ;  /* 0x0000005aa8001986 */ /* 0x0003e2000c101524 */
[----:B------:R-:W-:Y:S05]  /*2250*/  @!P2 BRA `(.L_x_34) ;  /* 0x000000000004a947 */ /* 0x000fea0003800000 */
[----:B------:R2:W5:Y:S02]  /*2260*/  LDG.E.LTC128B.U16 R172, desc[UR36][R88.64+0x2] ;  /* 0x0000022458ac7981 */ /* 0x000564000c1e1520 */
.L_x_34:
[----:B------:R-:W-:Y:S05]  /*2270*/  BSYNC B1 ;  /* 0x0000000000017941 */ /* 0x000fea0003800000 */
.L_x_33:
[----:B-1---5:R-:W-:Y:S01]  /*2280*/  HADD2.F32 R90, -RZ, R172.H0_H0 ;  /* 0x200000acff5a7230 */ /* 0x022fe20000004100 */
[----:B------:R-:W-:Y:S01]  /*2290*/  ISETP.GT.AND P1, PT, R0, 0x8, P3 ;  /* 0x000000080000780c */ /* 0x000fe20001f24270 */
[----:B------:R-:W-:Y:S03]  /*22a0*/  BSSY B1, `(.L_x_35) ;  /* 0x000000a000017945 */ /* 0x000fe60003800000 */
[----:B------:R-:W-:-:S04]  /*22b0*/  FMUL R90, R90, R155 ;  /* 0x0000009b5a5a7220 */ /* 0x000fc80000400000 */
[----:B------:R-:W-:Y:S01]  /*22c0*/  FFMA R90, R91, R154, R90 ;  /* 0x0000009a5b5a7223 */ /* 0x000fe2000000005a */
[----:B------:R-:W-:-:S04]  /*22d0*/  @P2 IMAD.MOV.U32 R91, RZ, RZ, R169 ;  /* 0x000000ffff5b2224 */ /* 0x000fc800078e00a9 */
[----:B------:R-:W-:-:S04]  /*22e0*/  F2FP.F16.F32.PACK_AB R90, RZ, R90 ;  /* 0x0000005aff5a723e */ /* 0x000fc800000000ff */
[----:B------:R-:W-:Y:S01]  /*22f0*/  PRMT R166, R90, 0x7610, R166 ;  /* 0x000076105aa67816 */ /* 0x000fe200000000a6 */
[----:B------:R-:W-:-:S05]  /*2300*/  @P2 IMAD.MOV.U32 R90, RZ, RZ, R168 ;  /* 0x000000ffff5a2224 */ /* 0x000fca00078e00a8 */
[----:B------:R1:W-:Y:S01]  /*2310*/  @P2 STG.E.U16 desc[UR36][R90.64+0x2], R166 ;  /* 0x000002a65a002986 */ /* 0x0003e2000c101524 */
[----:B------:R-:W-:Y:S05]  /*2320*/  @!P1 BRA `(.L_x_36) ;  /* 0x0000000000049947 */ /* 0x000fea0003800000 */
[----:B------:R3:W5:Y:S02]  /*2330*/  LDG.E.LTC128B.U16 R172, desc[UR36][R160.64+0x10] ;  /* 0x00001024a0ac7981 */ /* 0x000764000c1e1520 */
.L_x_36:
[----:B------:R-:W-:Y:S05]  /*2340*/  BSYNC B1 ;  /* 0x0000000000017941 */ /* 0x000fea0003800000 */
.L_x_35:
[----:B-1---5:R-:W-:Y:S01]  /*2350*/  HADD2.F32 R90, -RZ, R172.H0_H0 ;  /* 0x200000acff5a7230 */ /* 0x022fe20000004100 */
[----:B------:R-:W-:Y:S01]  /*2360*/  ISETP.GT.AND P2, PT, R0, 0x9, P3 ;  /* 0x000000090000780c */ /* 0x000fe20001f44270 */
[----:B------:R-:W-:Y:S03]  /*2370*/  BSSY B1, `(.L_x_37) ;  /* 0x000000a000017945 */ /* 0x000fe60003800000 */
[----:B------:R-:W-:Y:S01]  /*2380*/  FMUL R91, R90, R155 ;  /* 0x0000009b5a5b7220 */ /* 0x000fe20000400000 */
[----:B------:R-:W-:-:S03]  /*2390*/  @P1 IMAD.MOV.U32 R90, RZ, RZ, R158 ;  /* 0x000000ffff5a1224 */ /* 0x000fc600078e009e */
[----:B------:R-:W-:-:S05]  /*23a0*/  FFMA R91, R92, R154, R91 ;  /* 0x0000009a5c5b7223 */ /* 0x000fca000000005b */
[----:B------:R-:W-:-:S04]  /*23b0*/  F2FP.F16.F32.PACK_AB R91, RZ, R91 ;  /* 0x0000005bff5b723e */ /* 0x000fc800000000ff */
[----:B------:R-:W-:Y:S02]  /*23c0*/  PRMT R92, R91, 0x7610, R92 ;  /* 0x000076105b5c7816 */ /* 0x000fe4000000005c */
[----:B------:R-:W-:-:S05]  /*23d0*/  @P1 MOV R91, R159 ;  /* 0x0000009f005b1202 */ /* 0x000fca0000000f00 */
[----:B------:R1:W-:Y:S01]  /*23e0*/  @P1 STG.E.U16 desc[UR36][R90.64+0x10], R92 ;  /* 0x0000105c5a001986 */ /* 0x0003e2000c101524 */
[----:B------:R-:W-:Y:S05]  /*23f0*/  @!P2 BRA `(.L_x_38) ;  /* 0x000000000004a947 */ /* 0x000fea0003800000 */
[----:B------:R4:W5:Y:S02]  /*2400*/  LDG.E.LTC128B.U16 R172, desc[UR36][R160.64+0x12] ;  /* 0x00001224a0ac7981 */ /* 0x000964000c1e1520 */
.L_x_38:
[----:B------:R-:W-:Y:S05]  /*2410*/  BSYNC B1 ;  /* 0x0000000000017941 */ /* 0x000fea0003800000 */
.L_x_37:
[----:B-1---5:R-:W-:Y:S01]  /*2420*/  HADD2.F32 R90, -RZ, R172.H0_H0 ;  /* 0x200000acff5a7230 */ /* 0x022fe20000004100 */
[----:B------:R-:W-:Y:S01]  /*2430*/  ISETP.GT.AND P1, PT, R0, 0x8, P0 ;  /* 0x000000080000780c */ /* 0x000fe20000724270 */
[----:B------:R-:W-:Y:S01]  /*2440*/  @P2 IMAD.MOV.U32 R91, RZ, RZ, R159 ;  /* 0x000000ffff5b2224 */ /* 0x000fe200078e009f */
[----:B------:R-:W-:Y:S02]  /*2450*/  BSSY B1, `(.L_x_39) ;  /* 0x0000009000017945 */ /* 0x000fe40003800000 */
[----:B------:R-:W-:-:S04]  /*2460*/  FMUL R90, R90, R155 ;  /* 0x0000009b5a5a7220 */ /* 0x000fc80000400000 */
[----:B------:R-:W-:-:S05]  /*2470*/  FFMA R90, R93, R154, R90 ;  /* 0x0000009a5d5a7223 */ /* 0x000fca000000005a */
[----:B------:R-:W-:-:S04]  /*2480*/  F2FP.F16.F32.PACK_AB R90, RZ, R90 ;  /* 0x0000005aff5a723e */ /* 0x000fc800000000ff */
[----:B------:R-:W-:Y:S01]  /*2490*/  PRMT R92, R90, 0x7610, R92 ;  /* 0x000076105a5c7816 */ /* 0x000fe2000000005c */
[----:B------:R-:W-:-:S05]  /*24a0*/  @P2 IMAD.MOV.U32 R90, RZ, RZ, R158 ;  /* 0x000000ffff5a2224 */ /* 0x000fca00078e009e */
[----:B------:R1:W-:Y:S01]  /*24b0*/  @P2 STG.E.U16 desc[UR36][R90.64+0x12], R92 ;  /* 0x0000125c5a002986 */ /* 0x0003e2000c101524 */
[----:B------:R-:W-:Y:S05]  /*24c0*/  @!P1 BRA `(.L_x_40) ;  /* 0x0000000000049947 */ /* 0x000fea0003800000 */
[----:B------:R0:W5:Y:S02]  /*24d0*/  LDG.E.LTC128B.U16 R172, desc[UR36][R88.64+0x10] ;  /* 0x0000102458ac7981 */ /* 0x000164000c1e1520 */
.L_x_40:
[----:B------:R-:W-:Y:S05]  /*24e0*/  BSYNC B1 ;  /* 0x0000000000017941 */ /* 0x000fea0003800000 */
.L_x_39:
[----:B-1---5:R-:W-:Y:S01]  /*24f0*/  HADD2.F32 R90, -RZ, R172.H0_H0 ;  /* 0x200000acff5a7230 */ /* 0x022fe20000004100 */
[----:B------:R-:W-:Y:S01]  /*2500*/  ISETP.GT.AND P2, PT, R0, 0x9, P0 ;  /* 0x000000090000780c */ /* 0x000fe20000744270 */
[----:B------:R-:W-:Y:S03]  /*2510*/  BSSY B1, `(.L_x_41) ;  /* 0x000000a000017945 */ /* 0x000fe60003800000 */
[----:B------:R-:W-:Y:S01]  /*2520*/  FMUL R91, R90, R155 ;  /* 0x0000009b5a5b7220 */ /* 0x000fe20000400000 */
[----:B------:R-:W-:-:S03]  /*2530*/  @P1 IMAD.MOV.U32 R90, RZ, RZ, R168 ;  /* 0x000000ffff5a1224 */ /* 0x000fc600078e00a8 */
[----:B------:R-:W-:-:S05]  /*2540*/  FFMA R91, R94, R154, R91 ;  /* 0x0000009a5e5b7223 */ /* 0x000fca000000005b */
[----:B------:R-:W-:-:S04]  /*2550*/  F2FP.F16.F32.PACK_AB R91, RZ, R91 ;  /* 0x0000005bff5b723e */ /* 0x000fc800000000ff */
[----:B------:R-:W-:Y:S01]  /*2560*/  PRMT R92, R91, 0x7610, R92 ;  /* 0x000076105b5c7816 */ /* 0x000fe2000000005c */
[----:B------:R-:W-:-:S05]  /*2570*/  @P1 IMAD.MOV.U32 R91, RZ, RZ, R169 ;  /* 0x000000ffff5b1224 */ /* 0x000fca00078e00a9 */
[----:B------:R1:W-:Y:S01]  /*2580*/  @P1 STG.E.U16 desc[UR36][R90.64+0x10], R92 ;  /* 0x0000105c5a001986 */ /* 0x0003e2000c101524 */
[----:B------:R-:W-:Y:S05]  /*2590*/  @!P2 BRA `(.L_x_42) ;  /* 0x000000000004a947 */ /* 0x000fea0003800000 */
[----:B------:R0:W5:Y:S02]  /*25a0*/  LDG.E.LTC128B.U16 R172, desc[UR36][R88.64+0x12] ;  /* 0x0000122458ac7981 */ /* 0x000164000c1e1520 */
.L_x_42:
[----:B------:R-:W-:Y:S05]  /*25b0*/  BSYNC B1 ;  /* 0x0000000000017941 */ /* 0x000fea0003800000 */
.L_x_41:
        /* <DEDUP_REMOVED lines=12> */
.L_x_44:
[----:B------:R-:W-:Y:S05]  /*2680*/  BSYNC B1 ;  /* 0x0000000000017941 */ /* 0x000fea0003800000 */
.L_x_43:
        /* <DEDUP_REMOVED lines=12> */
.L_x_46:
[----:B------:R-:W-:Y:S05]  /*2750*/  BSYNC B1 ;  /* 0x0000000000017941 */ /* 0x000fea0003800000 */
.L_x_45:
        /* <DEDUP_REMOVED lines=12> */
.L_x_48:
[----:B------:R-:W-:Y:S05]  /*2820*/  BSYNC B1 ;  /* 0x0000000000017941 */ /* 0x000fea0003800000 */
.L_x_47:
        /* <DEDUP_REMOVED lines=12> */
.L_x_50:
[----:B------:R-:W-:Y:S05]  /*28f0*/  BSYNC B1 ;  /* 0x0000000000017941 */ /* 0x000fea0003800000 */
.L_x_49:
        /* <DEDUP_REMOVED lines=12> */
.L_x_52:
[----:B------:R-:W-:Y:S05]  /*29c0*/  BSYNC B1 ;  /* 0x0000000000017941 */ /* 0x000fea0003800000 */
.L_x_51:
        /* <DEDUP_REMOVED lines=12> */
.L_x_54:
[----:B------:R-:W-:Y:S05]  /*2a90*/  BSYNC B1 ;  /* 0x0000000000017941 */ /* 0x000fea0003800000 */
.L_x_53:
        /* <DEDUP_REMOVED lines=12> */
.L_x_56:
[----:B------:R-:W-:Y:S05]  /*2b60*/  BSYNC B1 ;  /* 0x0000000000017941 */ /* 0x000fea0003800000 */
.L_x_55:
        /* <DEDUP_REMOVED lines=12> */
.L_x_58:
[----:B------:R-:W-:Y:S05]  /*2c30*/  BSYNC B1 ;  /* 0x0000000000017941 */ /* 0x000fea0003800000 */
.L_x_57:
        /* <DEDUP_REMOVED lines=12> */
.L_x_60:
[----:B------:R-:W-:Y:S05]  /*2d00*/  BSYNC B1 ;  /* 0x0000000000017941 */ /* 0x000fea0003800000 */
.L_x_59:
        /* <DEDUP_REMOVED lines=12> */
.L_x_62:
[----:B------:R-:W-:Y:S05]  /*2dd0*/  BSYNC B1 ;  /* 0x0000000000017941 */ /* 0x000fea0003800000 */
.L_x_61:
        /* <DEDUP_REMOVED lines=12> */
.L_x_64:
[----:B------:R-:W-:Y:S05]  /*2ea0*/  BSYNC B1 ;  /* 0x0000000000017941 */ /* 0x000fea0003800000 */
.L_x_63:
        /* <DEDUP_REMOVED lines=12> */
.L_x_66:
[----:B------:R-:W-:Y:S05]  /*2f70*/  BSYNC B1 ;  /* 0x0000000000017941 */ /* 0x000fea0003800000 */
.L_x_65:
        /* <DEDUP_REMOVED lines=12> */
.L_x_68:
[----:B------:R-:W-:Y:S05]  /*3040*/  BSYNC B1 ;  /* 0x0000000000017941 */ /* 0x000fea0003800000 */
.L_x_67:
        /* <DEDUP_REMOVED lines=12> */
.L_x_70:
[----:B------:R-:W-:Y:S05]  /*3110*/  BSYNC B1 ;  /* 0x0000000000017941 */ /* 0x000fea0003800000 */
.L_x_69:
        /* <DEDUP_REMOVED lines=12> */
.L_x_72:
[----:B------:R-:W-:Y:S05]  /*31e0*/  BSYNC B1 ;  /* 0x0000000000017941 */ /* 0x000fea0003800000 */
.L_x_71:
        /* <DEDUP_REMOVED lines=12> */
.L_x_74:
[----:B------:R-:W-:Y:S05]  /*32b0*/  BSYNC B1 ;  /* 0x0000000000017941 */ /* 0x000fea0003800000 */
.L_x_73:
        /* <DEDUP_REMOVED lines=12> */
.L_x_76:
[----:B------:R-:W-:Y:S05]  /*3380*/  BSYNC B1 ;  /* 0x0000000000017941 */ /* 0x000fea0003800000 */
.L_x_75:
        /* <DEDUP_REMOVED lines=12> */
.L_x_78:
[----:B------:R-:W-:Y:S05]  /*3450*/  BSYNC B1 ;  /* 0x0000000000017941 */ /* 0x000fea0003800000 */
.L_x_77:
        /* <DEDUP_REMOVED lines=12> */
.L_x_80:
[----:B------:R-:W-:Y:S05]  /*3520*/  BSYNC B1 ;  /* 0x0000000000017941 */ /* 0x000fea0003800000 */
.L_x_79:
        /* <DEDUP_REMOVED lines=12> */
.L_x_82:
[----:B------:R-:W-:Y:S05]  /*35f0*/  BSYNC B1 ;  /* 0x0000000000017941 */ /* 0x000fea0003800000 */
.L_x_81:
        /* <DEDUP_REMOVED lines=12> */
.L_x_84:
[----:B------:R-:W-:Y:S05]  /*36c0*/  BSYNC B1 ;  /* 0x0000000000017941 */ /* 0x000fea0003800000 */
.L_x_83:
        /* <DEDUP_REMOVED lines=12> */
.L_x_86:
[----:B------:R-:W-:Y:S05]  /*3790*/  BSYNC B1 ;  /* 0x0000000000017941 */ /* 0x000fea0003800000 */
.L_x_85:
        /* <DEDUP_REMOVED lines=12> */
.L_x_88:
[----:B------:R-:W-:Y:S05]  /*3860*/  BSYNC B1 ;  /* 0x0000000000017941 */ /* 0x000fea0003800000 */
.L_x_87:
        /* <DEDUP_REMOVED lines=12> */
.L_x_90:
[----:B------:R-:W-:Y:S05]  /*3930*/  BSYNC B1 ;  /* 0x0000000000017941 */ /* 0x000fea0003800000 */
.L_x_89:
        /* <DEDUP_REMOVED lines=12> */
.L_x_92:
[----:B------:R-:W-:Y:S05]  /*3a00*/  BSYNC B1 ;  /* 0x0000000000017941 */ /* 0x000fea0003800000 */
.L_x_91:
        /* <DEDUP_REMOVED lines=12> */
.L_x_94:
[----:B------:R-:W-:Y:S05]  /*3ad0*/  BSYNC B1 ;  /* 0x0000000000017941 */ /* 0x000fea0003800000 */
.L_x_93:
        /* <DEDUP_REMOVED lines=12> */
.L_x_96:
[----:B------:R-:W-:Y:S05]  /*3ba0*/  BSYNC B1 ;  /* 0x0000000000017941 */ /* 0x000fea0003800000 */
.L_x_95:
        /* <DEDUP_REMOVED lines=12> */
.L_x_98:
[----:B------:R-:W-:Y:S05]  /*3c70*/  BSYNC B1 ;  /* 0x0000000000017941 */ /* 0x000fea0003800000 */
.L_x_97:
        /* <DEDUP_REMOVED lines=12> */
.L_x_100:
[----:B------:R-:W-:Y:S05]  /*3d40*/  BSYNC B1 ;  /* 0x0000000000017941 */ /* 0x000fea0003800000 */
.L_x_99:
        /* <DEDUP_REMOVED lines=12> */
.L_x_102:
[----:B------:R-:W-:Y:S05]  /*3e10*/  BSYNC B1 ;  /* 0x0000000000017941 */ /* 0x000fea0003800000 */
.L_x_101:
        /* <DEDUP_REMOVED lines=12> */
.L_x_104:
[----:B------:R-:W-:Y:S05]  /*3ee0*/  BSYNC B1 ;  /* 0x0000000000017941 */ /* 0x000fea0003800000 */
.L_x_103:
        /* <DEDUP_REMOVED lines=12> */
.L_x_106:
[----:B------:R-:W-:Y:S05]  /*3fb0*/  BSYNC B1 ;  /* 0x0000000000017941 */ /* 0x000fea0003800000 */
.L_x_105:
        /* <DEDUP_REMOVED lines=12> */
.L_x_108:
[----:B------:R-:W-:Y:S05]  /*4080*/  BSYNC B1 ;  /* 0x0000000000017941 */ /* 0x000fea0003800000 */
.L_x_107:
        /* <DEDUP_REMOVED lines=12> */
.L_x_110:
[----:B------:R-:W-:Y:S05]  /*4150*/  BSYNC B1 ;  /* 0x0000000000017941 */ /* 0x000fea0003800000 */
.L_x_109:
        /* <DEDUP_REMOVED lines=12> */
.L_x_112:
[----:B------:R-:W-:Y:S05]  /*4220*/  BSYNC B1 ;  /* 0x0000000000017941 */ /* 0x000fea0003800000 */
.L_x_111:
        /* <DEDUP_REMOVED lines=12> */
.L_x_114:
[----:B------:R-:W-:Y:S05]  /*42f0*/  BSYNC B1 ;  /* 0x0000000000017941 */ /* 0x000fea0003800000 */
.L_x_113:
        /* <DEDUP_REMOVED lines=12> */
.L_x_116:
[----:B------:R-:W-:Y:S05]  /*43c0*/  BSYNC B1 ;  /* 0x0000000000017941 */ /* 0x000fea0003800000 */
.L_x_115:
        /* <DEDUP_REMOVED lines=12> */
.L_x_118:
[----:B------:R-:W-:Y:S05]  /*4490*/  BSYNC B1 ;  /* 0x0000000000017941 */ /* 0x000fea0003800000 */
.L_x_117:
        /* <DEDUP_REMOVED lines=12> */
.L_x_120:
[----:B------:R-:W-:Y:S05]  /*4560*/  BSYNC B1 ;  /* 0x0000000000017941 */ /* 0x000fea0003800000 */
.L_x_119:
        /* <DEDUP_REMOVED lines=12> */
.L_x_122:
[----:B------:R-:W-:Y:S05]  /*4630*/  BSYNC B1 ;  /* 0x0000000000017941 */ /* 0x000fea0003800000 */
.L_x_121:
        /* <DEDUP_REMOVED lines=12> */
.L_x_124:
[----:B------:R-:W-:Y:S05]  /*4700*/  BSYNC B1 ;  /* 0x0000000000017941 */ /* 0x000fea0003800000 */
.L_x_123:
        /* <DEDUP_REMOVED lines=12> */
.L_x_126:
[----:B------:R-:W-:Y:S05]  /*47d0*/  BSYNC B1 ;  /* 0x0000000000017941 */ /* 0x000fea0003800000 */
.L_x_125:
        /* <DEDUP_REMOVED lines=12> */
.L_x_128:
[----:B------:R-:W-:Y:S05]  /*48a0*/  BSYNC B1 ;  /* 0x0000000000017941 */ /* 0x000fea0003800000 */
.L_x_127:
        /* <DEDUP_REMOVED lines=12> */
.L_x_130:
[----:B------:R-:W-:Y:S05]  /*4970*/  BSYNC B1 ;  /* 0x0000000000017941 */ /* 0x000fea0003800000 */
.L_x_129:
        /* <DEDUP_REMOVED lines=12> */
.L_x_132:
[----:B------:R-:W-:Y:S05]  /*4a40*/  BSYNC B1 ;  /* 0x0000000000017941 */ /* 0x000fea0003800000 */
.L_x_131:
        /* <DEDUP_REMOVED lines=12> */
.L_x_134:
[----:B------:R-:W-:Y:S05]  /*4b10*/  BSYNC B1 ;  /* 0x0000000000017941 */ /* 0x000fea0003800000 */
.L_x_133:
        /* <DEDUP_REMOVED lines=12> */
.L_x_136:
[----:B------:R-:W-:Y:S05]  /*4be0*/  BSYNC B1 ;  /* 0x0000000000017941 */ /* 0x000fea0003800000 */
.L_x_135:
        /* <DEDUP_REMOVED lines=12> */
.L_x_138:
[----:B------:R-:W-:Y:S05]  /*4cb0*/  BSYNC B1 ;  /* 0x0000000000017941 */ /* 0x000fea0003800000 */
.L_x_137:
        /* <DEDUP_REMOVED lines=12> */
.L_x_140:
[----:B------:R-:W-:Y:S05]  /*4d80*/  BSYNC B1 ;  /* 0x0000000000017941 */ /* 0x000fea0003800000 */
.L_x_139:
        /* <DEDUP_REMOVED lines=12> */
.L_x_142:
[----:B------:R-:W-:Y:S05]  /*4e50*/  BSYNC B1 ;  /* 0x0000000000017941 */ /* 0x000fea0003800000 */
.L_x_141:
        /* <DEDUP_REMOVED lines=12> */
.L_x_144:
[----:B------:R-:W-:Y:S05]  /*4f20*/  BSYNC B1 ;  /* 0x0000000000017941 */ /* 0x000fea0003800000 */
.L_x_143:
        /* <DEDUP_REMOVED lines=12> */
.L_x_146:
[----:B------:R-:W-:Y:S05]  /*4ff0*/  BSYNC B1 ;  /* 0x0000000000017941 */ /* 0x000fea0003800000 */
.L_x_145:
        /* <DEDUP_REMOVED lines=12> */
.L_x_148:
[----:B------:R-:W-:Y:S05]  /*50c0*/  BSYNC B1 ;  /* 0x0000000000017941 */ /* 0x000fea0003800000 */
.L_x_147:
        /* <DEDUP_REMOVED lines=12> */
.L_x_150:
[----:B------:R-:W-:Y:S05]  /*5190*/  BSYNC B1 ;  /* 0x0000000000017941 */ /* 0x000fea0003800000 */
.L_x_149:
        /* <DEDUP_REMOVED lines=12> */
.L_x_152:
[----:B------:R-:W-:Y:S05]  /*5260*/  BSYNC B1 ;  /* 0x0000000000017941 */ /* 0x000fea0003800000 */
.L_x_151:
[----:B-----5:R-:W-:Y:S01]  /*5270*/  HADD2.F32 R8, -RZ, R172.H0_H0 ;  /* 0x200000acff087230 */ /* 0x020fe20000004100 */
[----:B------:R-:W-:Y:S01]  /*5280*/  ISETP.GT.AND P1, PT, R0, 0x79, P0 ;  /* 0x000000790000780c */ /* 0x000fe20000724270 */
[----:B------:R-:W-:Y:S01]  /*5290*/  BSSY B1, `(.L_x_153) ;  /* 0x000000c000017945 */ /* 0x000fe20003800000 */
[----:B------:R-:W-:Y:S02]  /*52a0*/  IADD3 R153, P0, R153, 0x80, RZ ;  /* 0x0000008099997810 */ /* 0x000fe40007f1e0ff */
[----:B-1----:R-:W-:Y:S01]  /*52b0*/  FMUL R91, R8, R155 ;  /* 0x0000009b085b7220 */ /* 0x002fe20000400000 */
[----:B------:R-:W-:-:S03]  /*52c0*/  @P2 IMAD.MOV.U32 R8, RZ, RZ, R168 ;  /* 0x000000ffff082224 */ /* 0x000fc600078e00a8 */
[----:B------:R-:W-:-:S05]  /*52d0*/  FFMA R91, R150, R154, R91 ;  /* 0x0000009a965b7223 */ /* 0x000fca000000005b */
[----:B------:R-:W-:-:S04]  /*52e0*/  F2FP.F16.F32.PACK_AB R91, RZ, R91 ;  /* 0x0000005bff5b723e */ /* 0x000fc800000000ff */
[----:B------:R-:W-:Y:S01]  /*52f0*/  PRMT R90, R91, 0x7610, R90 ;  /* 0x000076105b5a7816 */ /* 0x000fe2000000005a */
[----:B------:R-:W-:Y:S02]  /*5300*/  IMAD.X R91, RZ, RZ, R9, P0 ;  /* 0x000000ffff5b7224 */ /* 0x000fe400000e0609 */
[----:B------:R-:W-:-:S05]  /*5310*/  @P2 IMAD.MOV.U32 R9, RZ, RZ, R169 ;  /* 0x000000ffff092224 */ /* 0x000fca00078e00a9 */
[----:B------:R1:W-:Y:S01]  /*5320*/  @P2 STG.E.U16 desc[UR36][R8.64+0xf0], R90 ;  /* 0x0000f05a08002986 */ /* 0x0003e2000c101524 */
[----:B------:R-:W-:Y:S05]  /*5330*/  @!P1 BRA `(.L_x_154) ;  /* 0x0000000000049947 */ /* 0x000fea0003800000 */
[----:B------:R0:W5:Y:S02]  /*5340*/  LDG.E.LTC128B.U16 R172, desc[UR36][R88.64+0xf2] ;  /* 0x0000f22458ac7981 */ /* 0x000164000c1e1520 */
.L_x_154:
[----:B------:R-:W-:Y:S05]  /*5350*/  BSYNC B1 ;  /* 0x0000000000017941 */ /* 0x000fea0003800000 */
.L_x_153:
[----:B-1---5:R-:W-:Y:S01]  /*5360*/  HADD2.F32 R8, -RZ, R172.H0_H0 ;  /* 0x200000acff087230 */ /* 0x022fe20000004100 */
[----:B------:R-:W-:Y:S01]  /*5370*/  ISETP.GT.AND P0, PT, R3, 0x80, PT ;  /* 0x000000800300780c */ /* 0x000fe20003f04270 */
[----:B------:R-:W-:-:S03]  /*5380*/  IMAD R90, R91, R14, RZ ;  /* 0x0000000e5b5a7224 */ /* 0x000fc600078e02ff */
[----:B0-2---:R-:W-:Y:S01]  /*5390*/  FMUL R88, R8, R155 ;  /* 0x0000009b08587220 */ /* 0x005fe20000400000 */
[C---:B------:R-:W-:Y:S01]  /*53a0*/  IMAD R97, R153.reuse, R15, R90 ;  /* 0x0000000f99617224 */ /* 0x040fe200078e025a */
[----:B------:R-:W-:Y:S01]  /*53b0*/  ISETP.GT.AND P3, PT, R0, RZ, P0 ;  /* 0x000000ff0000720c */ /* 0x000fe20000764270 */
[----:B------:R-:W-:-:S04]  /*53c0*/  IMAD.WIDE.U32 R8, R153, R14, R156 ;  /* 0x0000000e99087225 */ /* 0x000fc800078e009c */
[----:B------:R-:W-:Y:S01]  /*53d0*/  FFMA R151, R151, R154, R88 ;  /* 0x0000009a97977223 */ /* 0x000fe20000000058 */
[----:B------:R-:W-:Y:S01]  /*53e0*/  IMAD.IADD R9, R9, 0x1, R97 ;  /* 0x0000000109097824 */ /* 0x000fe200078e0261 */
[----:B------:R-:W-:-:S03]  /*53f0*/  LEA R88, P2, R8, R10, 0x1 ;  /* 0x0000000a08587211 */ /* 0x000fc600078408ff */
[----:B------:R-:W-:Y:S02]  /*5400*/  F2FP.F16.F32.PACK_AB R151, RZ, R151 ;  /* 0x00000097ff97723e */ /* 0x000fe400000000ff */
[----:B------:R-:W-:-:S03]  /*5410*/  LEA.HI.X R89, R8, R11, R9, 0x1, P2 ;  /* 0x0000000b08597211 */ /* 0x000fc600010f0c09 */
[----:B------:R0:W-:Y:S04]  /*5420*/  @P1 STG.E.U16 desc[UR36][R168.64+0xf2], R151 ;  /* 0x0000f297a8001986 */ /* 0x0001e8000c101524 */
[----:B------:R-:W2:Y:S01]  /*5430*/  @P3 LDG.E.LTC128B.U16 R172, desc[UR36][R88.64] ;  /* 0x0000002458ac3981 */ /* 0x000ea2000c1e1520 */
[----:B------:R-:W-:Y:S01]  /*5440*/  IMAD.WIDE.U32 R8, R153, R14, R6 ;  /* 0x0000000e99087225 */ /* 0x000fe200078e0006 */
[C---:B------:R-:W-:Y:S01]  /*5450*/  SHF.L.U32 R93, R4.reuse, 0x8, RZ ;  /* 0x00000008045d7819 */ /* 0x040fe200000006ff */
[----:B------:R-:W-:Y:S01]  /*5460*/  BSSY B1, `(.L_x_155) ;  /* 0x0000011000017945 */ /* 0x000fe20003800000 */
[----:B------:R-:W-:Y:S01]  /*5470*/  SHF.L.U64.HI R95, R4, 0x8, R5 ;  /* 0x00000008045f7819 */ /* 0x000fe20000010205 */
[----:B------:R-:W-:Y:S01]  /*5480*/  IMAD.IADD R9, R97, 0x1, R9 ;  /* 0x0000000161097824 */ /* 0x000fe200078e0209 */
[----:B------:R-:W-:Y:S01]  /*5490*/  ISETP.GT.AND P2, PT, R0, 0x1, P0 ;  /* 0x000000010000780c */ /* 0x000fe20000744270 */
[----:B--2---:R-:W-:-:S05]  /*54a0*/  HADD2.F32 R90, -RZ, R172.H0_H0 ;  /* 0x200000acff5a7230 */ /* 0x004fca0000004100 */
[----:B------:R-:W-:Y:S01]  /*54b0*/  FMUL R15, R90, R155 ;  /* 0x0000009b5a0f7220 */ /* 0x000fe20000400000 */
[----:B------:R-:W-:Y:S01]  /*54c0*/  IMAD.WIDE.U32 R90, R23, R12, R8 ;  /* 0x0000000c175a7225 */ /* 0x000fe200078e0008 */
[----:B------:R-:W-:-:S03]  /*54d0*/  IADD3 R8, P1, R93, R158, RZ ;  /* 0x0000009e5d087210 */ /* 0x000fc60007f3e0ff */
[----:B------:R-:W-:Y:S01]  /*54e0*/  FFMA R15, R24, R154, R15 ;  /* 0x0000009a180f7223 */ /* 0x000fe2000000000f */
[----:B------:R-:W-:Y:S01]  /*54f0*/  IMAD.IADD R5, R13, 0x1, R91 ;  /* 0x000000010d057824 */ /* 0x000fe200078e025b */
[C---:B------:R-:W-:Y:S01]  /*5500*/  LEA R4, P4, R90.reuse, R10, 0x1 ;  /* 0x0000000a5a047211 */ /* 0x040fe200078808ff */
[----:B------:R-:W-:Y:S02]  /*5510*/  IMAD.X R9, R95, 0x1, R159, P1 ;  /* 0x000000015f097824 */ /* 0x000fe400008e069f */
[----:B------:R-:W-:Y:S02]  /*5520*/  F2FP.F16.F32.PACK_AB R15, RZ, R15 ;  /* 0x0000000fff0f723e */ /* 0x000fe400000000ff */
[----:B------:R-:W-:-:S03]  /*5530*/  LEA.HI.X R5, R90, R11, R5, 0x1, P4 ;  /* 0x0000000b5a057211 */ /* 0x000fc600020f0c05 */
[----:B------:R0:W-:Y:S01]  /*5540*/  @P3 STG.E.U16 desc[UR36][R8.64], R15 ;  /* 0x0000000f08003986 */ /* 0x0001e2000c101524 */
[----:B------:R-:W-:Y:S05]  /*5550*/  @!P2 BRA `(.L_x_156) ;  /* 0x000000000004a947 */ /* 0x000fea0003800000 */
[----:B------:R1:W5:Y:S02]  /*5560*/  LDG.E.LTC128B.U16 R172, desc[UR36][R4.64+0x2] ;  /* 0x0000022404ac7981 */ /* 0x000364000c1e1520 */
.L_x_156:
[----:B------:R-:W-:Y:S05]  /*5570*/  BSYNC B1 ;  /* 0x0000000000017941 */ /* 0x000fea0003800000 */
.L_x_155:
[----:B-----5:R-:W-:Y:S01]  /*5580*/  HADD2.F32 R24, -RZ, R172.H0_H0 ;  /* 0x200000acff187230 */ /* 0x020fe20000004100 */
[----:B------:R-:W-:Y:S01]  /*5590*/  ISETP.GT.AND P1, PT, R3, 0x88, PT ;  /* 0x000000880300780c */ /* 0x000fe20003f24270 */
[----:B0-----:R-:W-:Y:S01]  /*55a0*/  IMAD.WIDE.U32 R14, R153, R14, R162 ;  /* 0x0000000e990e7225 */ /* 0x001fe200078e00a2 */
[----:B------:R-:W-:Y:S03]  /*55b0*/  BSSY B1, `(.L_x_157) ;  /* 0x000000e000017945 */ /* 0x000fe60003800000 */
[----:B------:R-:W-:Y:S01]  /*55c0*/  FMUL R24, R24, R155 ;  /* 0x0000009b18187220 */ /* 0x000fe20000400000 */
[----:B------:R-:W-:Y:S01]  /*55d0*/  ISETP.GT.AND P3, PT, R0, RZ, P1 ;  /* 0x000000ff0000720c */ /* 0x000fe20000f64270 */
[----:B------:R-:W-:Y:S01]  /*55e0*/  IMAD.IADD R97, R97, 0x1, R15 ;  /* 0x0000000161617824 */ /* 0x000fe200078e020f */
[----:B------:R-:W-:Y:S01]  /*55f0*/  IADD3 R21, P5, R20, R14, RZ ;  /* 0x0000000e14157210 */ /* 0x000fe20007fbe0ff */
[----:B------:R-:W-:Y:S01]  /*5600*/  FFMA R24, R25, R154, R24 ;  /* 0x0000009a19187223 */ /* 0x000fe20000000018 */
[----:B------:R-:W-:-:S03]  /*5610*/  IADD3 R20, P4, R6, R14, RZ ;  /* 0x0000000e06147210 */ /* 0x000fc60007f9e0ff */
[----:B------:R-:W-:Y:S01]  /*5620*/  IMAD.X R156, R97, 0x1, R157, P5 ;  /* 0x00000001619c7824 */ /* 0x000fe200028e069d */
[----:B------:R-:W-:Y:S02]  /*5630*/  F2FP.F16.F32.PACK_AB R24, RZ, R24 ;  /* 0x00000018ff18723e */ /* 0x000fe400000000ff */
[----:B------:R-:W-:-:S03]  /*5640*/  LEA R14, P5, R21, R10, 0x1 ;  /* 0x0000000a150e7211 */ /* 0x000fc600078a08ff */
[----:B------:R0:W-:Y:S01]  /*5650*/  @P2 STG.E.U16 desc[UR36][R8.64+0x2], R24 ;  /* 0x0000021808002986 */ /* 0x0001e2000c101524 */
[----:B------:R-:W-:Y:S01]  /*5660*/  LEA.HI.X R15, R21, R11, R156, 0x1, P5 ;  /* 0x0000000b150f7211 */ /* 0x000fe200028f0c9c */
[----:B------:R-:W-:Y:S08]  /*5670*/  @!P3 BRA `(.L_x_158) ;  /* 0x000000000004b947 */ /* 0x000ff00003800000 */
[----:B------:R2:W5:Y:S02]  /*5680*/  LDG.E.LTC128B.U16 R172, desc[UR36][R14.64] ;  /* 0x000000240eac7981 */ /* 0x000564000c1e1520 */
.L_x_158:
[----:B------:R-:W-:Y:S05]  /*5690*/  BSYNC B1 ;  /* 0x0000000000017941 */ /* 0x000fea0003800000 */
.L_x_157:
[----:B-----5:R-:W-:Y:S01]  /*56a0*/  HADD2.F32 R6, -RZ, R172.H0_H0 ;  /* 0x200000acff067230 */ /* 0x020fe20000004100 */
[----:B------:R-:W-:Y:S01]  /*56b0*/  ISETP.GT.AND P2, PT, R0, 0x1, P1 ;  /* 0x000000010000780c */ /* 0x000fe20000f44270 */
[----:B------:R-:W-:Y:S01]  /*56c0*/  IMAD.X R21, R7, 0x1, R97, P4 ;  /* 0x0000000107157824 */ /* 0x000fe200020e0661 */
[----:B------:R-:W-:Y:S02]  /*56d0*/  BSSY B1, `(.L_x_159) ;  /* 0x000000d000017945 */ /* 0x000fe40003800000 */
[----:B------:R-:W-:Y:S01]  /*56e0*/  FMUL R3, R6, R155 ;  /* 0x0000009b06037220 */ /* 0x000fe20000400000 */
[----:B------:R-:W-:Y:S01]  /*56f0*/  IADD3 R6, P4, R8, R165, RZ ;  /* 0x000000a508067210 */ /* 0x000fe20007f9e0ff */
[----:B--2---:R-:W-:-:S04]  /*5700*/  IMAD.WIDE.U32 R14, R23, R12, R20 ;  /* 0x0000000c170e7225 */ /* 0x004fc800078e0014 */
[----:B------:R-:W-:Y:S01]  /*5710*/  FFMA R3, R26, R154, R3 ;  /* 0x0000009a1a037223 */ /* 0x000fe20000000003 */
[----:B------:R-:W-:Y:S01]  /*5720*/  IMAD.X R7, R9, 0x1, R167, P4 ;  /* 0x0000000109077824 */ /* 0x000fe200020e06a7 */
[----:B------:R-:W-:Y:S01]  /*5730*/  LEA R10, P5, R14, R10, 0x1 ;  /* 0x0000000a0e0a7211 */ /* 0x000fe200078a08ff */
[----:B------:R-:W-:Y:S02]  /*5740*/  IMAD.IADD R13, R13, 0x1, R15 ;  /* 0x000000010d0d7824 */ /* 0x000fe400078e020f */
[----:B------:R-:W-:-:S03]  /*5750*/  F2FP.F16.F32.PACK_AB R3, RZ, R3 ;  /* 0x00000003ff03723e */ /* 0x000fc600000000ff */
[----:B------:R-:W-:Y:S02]  /*5760*/  LEA.HI.X R11, R14, R11, R13, 0x1, P5 ;  /* 0x0000000b0e0b7211 */ /* 0x000fe400028f0c0d */
[----:B------:R2:W-:Y:S01]  /*5770*/  @P3 STG.E.U16 desc[UR36][R6.64], R3 ;  /* 0x0000000306003986 */ /* 0x0005e2000c101524 */
[----:B------:R-:W-:Y:S05]  /*5780*/  @!P2 BRA `(.L_x_160) ;  /* 0x000000000004a947 */ /* 0x000fea0003800000 */
[----:B------:R0:W5:Y:S02]  /*5790*/  LDG.E.LTC128B.U16 R172, desc[UR36][R10.64+0x2] ;  /* 0x000002240aac7981 */ /* 0x000164000c1e1520 */
.L_x_160:
[----:B------:R-:W-:Y:S05]  /*57a0*/  BSYNC B1 ;  /* 0x0000000000017941 */ /* 0x000fea0003800000 */
.L_x_159:
[----:B-----5:R-:W-:Y:S01]  /*57b0*/  HADD2.F32 R12, -RZ, R172.H0_H0 ;  /* 0x200000acff0c7230 */ /* 0x020fe20000004100 */
[----:B------:R-:W-:Y:S01]  /*57c0*/  ISETP.GT.AND P3, PT, R0, 0x8, P0 ;  /* 0x000000080000780c */ /* 0x000fe20000764270 */
[----:B------:R-:W-:Y:S03]  /*57d0*/  BSSY B1, `(.L_x_161) ;  /* 0x0000007000017945 */ /* 0x000fe60003800000 */
[----:B------:R-:W-:-:S04]  /*57e0*/  FMUL R12, R12, R155 ;  /* 0x0000009b0c0c7220 */ /* 0x000fc80000400000 */
[----:B------:R-:W-:-:S05]  /*57f0*/  FFMA R12, R27, R154, R12 ;  /* 0x0000009a1b0c7223 */ /* 0x000fca000000000c */
[----:B------:R-:W-:-:S05]  /*5800*/  F2FP.F16.F32.PACK_AB R12, RZ, R12 ;  /* 0x0000000cff0c723e */ /* 0x000fca00000000ff */
[----:B------:R0:W-:Y:S01]  /*5810*/  @P2 STG.E.U16 desc[UR36][R6.64+0x2], R12 ;  /* 0x0000020c06002986 */ /* 0x0001e2000c101524 */
[----:B------:R-:W-:Y:S05]  /*5820*/  @!P3 BRA `(.L_x_162) ;  /* 0x000000000004b947 */ /* 0x000fea0003800000 */
[----:B------:R0:W5:Y:S02]  /*5830*/  LDG.E.LTC128B.U16 R172, desc[UR36][R4.64+0x10] ;  /* 0x0000102404ac7981 */ /* 0x000164000c1e1520 */
.L_x_162:
[----:B------:R-:W-:Y:S05]  /*5840*/  BSYNC B1 ;  /* 0x0000000000017941 */ /* 0x000fea0003800000 */
.L_x_161:
[----:B0-2--5:R-:W-:Y:S01]  /*5850*/  HADD2.F32 R6, -RZ, R172.H0_H0 ;  /* 0x200000acff067230 */ /* 0x025fe20000004100 */
[----:B------:R-:W-:Y:S01]  /*5860*/  ISETP.GT.AND P2, PT, R0, 0x9, P0 ;  /* 0x000000090000780c */ /* 0x000fe20000744270 */
[----:B------:R-:W-:Y:S01]  /*5870*/  IMAD.MOV.U32 R7, RZ, RZ, R9 ;  /* 0x000000ffff077224 */ /* 0x000fe200078e0009 */
[----:B------:R-:W-:Y:S02]  /*5880*/  BSSY B1, `(.L_x_163) ;  /* 0x0000008000017945 */ /* 0x000fe40003800000 */
[----:B------:R-:W-:Y:S01]  /*5890*/  FMUL R3, R6, R155 ;  /* 0x0000009b06037220 */ /* 0x000fe20000400000 */
[----:B------:R-:W-:-:S03]  /*58a0*/  MOV R6, R8 ;  /* 0x0000000800067202 */ /* 0x000fc60000000f00 */
[----:B------:R-:W-:-:S05]  /*58b0*/  FFMA R3, R28, R154, R3 ;  /* 0x0000009a1c037223 */ /* 0x000fca0000000003 */
[----:B------:R-:W-:-:S05]  /*58c0*/  F2FP.F16.F32.PACK_AB R3, RZ, R3 ;  /* 0x00000003ff03723e */ /* 0x000fca00000000ff */
[----:B------:R0:W-:Y:S01]  /*58d0*/  @P3 STG.E.U16 desc[UR36][R6.64+0x10], R3 ;  /* 0x0000100306003986 */ /* 0x0001e2000c101524 */
[----:B------:R-:W-:Y:S05]  /*58e0*/  @!P2 BRA `(.L_x_164) ;  /* 0x000000000004a947 */ /* 0x000fea0003800000 */
[----:B------:R2:W5:Y:S02]  /*58f0*/  LDG.E.LTC128B.U16 R172, desc[UR36][R4.64+0x12] ;  /* 0x0000122404ac7981 */ /* 0x000564000c1e1520 */
.L_x_164:
[----:B------:R-:W-:Y:S05]  /*5900*/  BSYNC B1 ;  /* 0x0000000000017941 */ /* 0x000fea0003800000 */
.L_x_163:
        /* <DEDUP_REMOVED lines=9> */
.L_x_166:
[----:B------:R-:W-:Y:S05]  /*59a0*/  BSYNC B1 ;  /* 0x0000000000017941 */ /* 0x000fea0003800000 */
.L_x_165:
[----:B0----5:R-:W-:Y:S01]  /*59b0*/  HADD2.F32 R12, -RZ, R172.H0_H0 ;  /* 0x200000acff0c7230 */ /* 0x021fe20000004100 */
[----:B------:R-:W-:Y:S01]  /*59c0*/  IADD3 R8, P3, R165, R8, RZ ;  /* 0x00000008a5087210 */ /* 0x000fe20007f7e0ff */
[----:B------:R-:W-:Y:S01]  /*59d0*/  BSSY B1, `(.L_x_167) ;  /* 0x0000009000017945 */ /* 0x000fe20003800000 */
[----:B------:R-:W-:Y:S02]  /*59e0*/  ISETP.GT.AND P2, PT, R0, 0x9, P1 ;  /* 0x000000090000780c */ /* 0x000fe40000f44270 */
[----:B------:R-:W-:Y:S01]  /*59f0*/  FMUL R3, R12, R155 ;  /* 0x0000009b0c037220 */ /* 0x000fe20000400000 */
[----:B------:R-:W-:-:S03]  /*5a00*/  IMAD.X R9, R167, 0x1, R9, P3 ;  /* 0x00000001a7097824 */ /* 0x000fc600018e0609 */
[----:B------:R-:W-:-:S05]  /*5a10*/  FFMA R3, R30, R154, R3 ;  /* 0x0000009a1e037223 */ /* 0x000fca0000000003 */
[----:B------:R-:W-:-:S05]  /*5a20*/  F2FP.F16.F32.PACK_AB R3, RZ, R3 ;  /* 0x00000003ff03723e */ /* 0x000fca00000000ff */
[----:B------:R0:W-:Y:S01]  /*5a30*/  @P4 STG.E.U16 desc[UR36][R8.64+0x10], R3 ;  /* 0x0000100308004986 */ /* 0x0001e2000c101524 */
[----:B------:R-:W-:Y:S05]  /*5a40*/  @!P2 BRA `(.L_x_168) ;  /* 0x000000000004a947 */ /* 0x000fea0003800000 */
[----:B------:R0:W5:Y:S02]  /*5a50*/  LDG.E.LTC128B.U16 R172, desc[UR36][R10.64+0x12] ;  /* 0x000012240aac7981 */ /* 0x000164000c1e1520 */
.L_x_168:
[----:B------:R-:W-:Y:S05]  /*5a60*/  BSYNC B1 ;  /* 0x0000000000017941 */ /* 0x000fea0003800000 */
.L_x_167:
[----:B0----5:R-:W-:Y:S01]  /*5a70*/  HADD2.F32 R8, -RZ, R172.H0_H0 ;  /* 0x200000acff087230 */ /* 0x021fe20000004100 */
[----:B------:R-:W-:Y:S01]  /*5a80*/  ISETP.GT.AND P3, PT, R0, 0x10, P0 ;  /* 0x000000100000780c */ /* 0x000fe20000764270 */
[----:B------:R-:W-:Y:S03]  /*5a90*/  BSSY B1, `(.L_x_169) ;  /* 0x0000009000017945 */ /* 0x000fe60003800000 */
[----:B------:R-:W-:-:S04]  /*5aa0*/  FMUL R8, R8, R155 ;  /* 0x0000009b08087220 */ /* 0x000fc80000400000 */
[----:B------:R-:W-:Y:S01]  /*5ab0*/  FFMA R31, R31, R154, R8 ;  /* 0x0000009a1f1f7223 */ /* 0x000fe20000000008 */
[----:B------:R-:W-:-:S04]  /*5ac0*/  IADD3 R8, P4, P5, R165, R158, R93 ;  /* 0x0000009ea5087210 */ /* 0x000fc80007d9e05d */
[----:B------:R-:W-:Y:S02]  /*5ad0*/  F2FP.F16.F32.PACK_AB R31, RZ, R31 ;  /* 0x0000001fff1f723e */ /* 0x000fe400000000ff */
[----:B------:R-:W-:-:S05]  /*5ae0*/  IADD3.X R9, R167, R159, R95, P4, P5 ;  /* 0x0000009fa7097210 */ /* 0x000fca00027ea45f */
[----:B------:R0:W-:Y:S01]  /*5af0*/  @P2 STG.E.U16 desc[UR36][R8.64+0x12], R31 ;  /* 0x0000121f08002986 */ /* 0x0001e2000c101524 */
[----:B------:R-:W-:Y:S05]  /*5b00*/  @!P3 BRA `(.L_x_170) ;  /* 0x000000000004b947 */ /* 0x000fea0003800000 */
[----:B------:R0:W5:Y:S02]  /*5b10*/  LDG.E.LTC128B.U16 R172, desc[UR36][R4.64+0x20] ;  /* 0x0000202404ac7981 */ /* 0x000164000c1e1520 */
.L_x_170:
[----:B------:R-:W-:Y:S05]  /*5b20*/  BSYNC B1 ;  /* 0x0000000000017941 */ /* 0x000fea0003800000 */
.L_x_169:
        /* <DEDUP_REMOVED lines=9> */
.L_x_172:
[----:B------:R-:W-:Y:S05]  /*5bc0*/  BSYNC B1 ;  /* 0x0000000000017941 */ /* 0x000fea0003800000 */
.L_x_171:
        /* <DEDUP_REMOVED lines=9> */
.L_x_174:
[----:B------:R-:W-:Y:S05]  /*5c60*/  BSYNC B1 ;  /* 0x0000000000017941 */ /* 0x000fea0003800000 */
.L_x_173:
[----:B0----5:R-:W-:Y:S01]  /*5c70*/  HADD2.F32 R12, -RZ, R172.H0_H0 ;  /* 0x200000acff0c7230 */ /* 0x021fe20000004100 */
        /* <DEDUP_REMOVED lines=8> */
.L_x_176:
[----:B------:R-:W-:Y:S05]  /*5d00*/  BSYNC B1 ;  /* 0x0000000000017941 */ /* 0x000fea0003800000 */
.L_x_175:
        /* <DEDUP_REMOVED lines=9> */
.L_x_178:
[----:B------:R-:W-:Y:S05]  /*5da0*/  BSYNC B1 ;  /* 0x0000000000017941 */ /* 0x000fea0003800000 */
.L_x_177:
        /* <DEDUP_REMOVED lines=9> */
.L_x_180:
[----:B------:R-:W-:Y:S05]  /*5e40*/  BSYNC B1 ;  /* 0x0000000000017941 */ /* 0x000fea0003800000 */
.L_x_179:
        /* <DEDUP_REMOVED lines=9> */
.L_x_182:
[----:B------:R-:W-:Y:S05]  /*5ee0*/  BSYNC B1 ;  /* 0x0000000000017941 */ /* 0x000fea0003800000 */
.L_x_181:
        /* <DEDUP_REMOVED lines=9> */
.L_x_184:
[----:B------:R-:W-:Y:S05]  /*5f80*/  BSYNC B1 ;  /* 0x0000000000017941 */ /* 0x000fea0003800000 */
.L_x_183:
        /* <DEDUP_REMOVED lines=9> */
.L_x_186:
[----:B------:R-:W-:Y:S05]  /*6020*/  BSYNC B1 ;  /* 0x0000000000017941 */ /* 0x000fea0003800000 */
.L_x_185:
        /* <DEDUP_REMOVED lines=9> */
.L_x_188:
[----:B------:R-:W-:Y:S05]  /*60c0*/  BSYNC B1 ;  /* 0x0000000000017941 */ /* 0x000fea0003800000 */
.L_x_187:
        /* <DEDUP_REMOVED lines=9> */
.L_x_190:
[----:B------:R-:W-:Y:S05]  /*6160*/  BSYNC B1 ;  /* 0x0000000000017941 */ /* 0x000fea0003800000 */
.L_x_189:
        /* <DEDUP_REMOVED lines=9> */
.L_x_192:
[----:B------:R-:W-:Y:S05]  /*6200*/  BSYNC B1 ;  /* 0x0000000000017941 */ /* 0x000fea0003800000 */
.L_x_191:
        /* <DEDUP_REMOVED lines=9> */
.L_x_194:
[----:B------:R-:W-:Y:S05]  /*62a0*/  BSYNC B1 ;  /* 0x0000000000017941 */ /* 0x000fea0003800000 */
.L_x_193:
        /* <DEDUP_REMOVED lines=9> */
.L_x_196:
[----:B------:R-:W-:Y:S05]  /*6340*/  BSYNC B1 ;  /* 0x0000000000017941 */ /* 0x000fea0003800000 */
.L_x_195:
        /* <DEDUP_REMOVED lines=9> */
.L_x_198:
[----:B------:R-:W-:Y:S05]  /*63e0*/  BSYNC B1 ;  /* 0x0000000000017941 */ /* 0x000fea0003800000 */
.L_x_197:
        /* <DEDUP_REMOVED lines=9> */
.L_x_200:
[----:B------:R-:W-:Y:S05]  /*6480*/  BSYNC B1 ;  /* 0x0000000000017941 */ /* 0x000fea0003800000 */
.L_x_199:
        /* <DEDUP_REMOVED lines=9> */
.L_x_202:
[----:B------:R-:W-:Y:S05]  /*6520*/  BSYNC B1 ;  /* 0x0000000000017941 */ /* 0x000fea0003800000 */
.L_x_201:
        /* <DEDUP_REMOVED lines=9> */
.L_x_204:
[----:B------:R-:W-:Y:S05]  /*65c0*/  BSYNC B1 ;  /* 0x0000000000017941 */ /* 0x000fea0003800000 */
.L_x_203:
        /* <DEDUP_REMOVED lines=9> */
.L_x_206:
[----:B------:R-:W-:Y:S05]  /*6660*/  BSYNC B1 ;  /* 0x0000000000017941 */ /* 0x000fea0003800000 */
.L_x_205:
        /* <DEDUP_REMOVED lines=9> */
.L_x_208:
[----:B------:R-:W-:Y:S05]  /*6700*/  BSYNC B1 ;  /* 0x0000000000017941 */ /* 0x000fea0003800000 */
.L_x_207:
        /* <DEDUP_REMOVED lines=9> */
.L_x_210:
[----:B------:R-:W-:Y:S05]  /*67a0*/  BSYNC B1 ;  /* 0x0000000000017941 */ /* 0x000fea0003800000 */
.L_x_209:
        /* <DEDUP_REMOVED lines=9> */
.L_x_212:
[----:B------:R-:W-:Y:S05]  /*6840*/  BSYNC B1 ;  /* 0x0000000000017941 */ /* 0x000fea0003800000 */
.L_x_211:
        /* <DEDUP_REMOVED lines=9> */
.L_x_214:
[----:B------:R-:W-:Y:S05]  /*68e0*/  BSYNC B1 ;  /* 0x0000000000017941 */ /* 0x000fea0003800000 */
.L_x_213:
        /* <DEDUP_REMOVED lines=9> */
.L_x_216:
[----:B------:R-:W-:Y:S05]  /*6980*/  BSYNC B1 ;  /* 0x0000000000017941 */ /* 0x000fea0003800000 */
.L_x_215:
        /* <DEDUP_REMOVED lines=9> */
.L_x_218:
[----:B------:R-:W-:Y:S05]  /*6a20*/  BSYNC B1 ;  /* 0x0000000000017941 */ /* 0x000fea0003800000 */
.L_x_217:
        /* <DEDUP_REMOVED lines=9> */
.L_x_220:
[----:B------:R-:W-:Y:S05]  /*6ac0*/  BSYNC B1 ;  /* 0x0000000000017941 */ /* 0x000fea0003800000 */
.L_x_219:
        /* <DEDUP_REMOVED lines=9> */
.L_x_222:
[----:B------:R-:W-:Y:S05]  /*6b60*/  BSYNC B1 ;  /* 0x0000000000017941 */ /* 0x000fea0003800000 */
.L_x_221:
        /* <DEDUP_REMOVED lines=9> */
.L_x_224:
[----:B------:R-:W-:Y:S05]  /*6c00*/  BSYNC B1 ;  /* 0x0000000000017941 */ /* 0x000fea0003800000 */
.L_x_223:
        /* <DEDUP_REMOVED lines=9> */
.L_x_226:
[----:B------:R-:W-:Y:S05]  /*6ca0*/  BSYNC B1 ;  /* 0x0000000000017941 */ /* 0x000fea0003800000 */
.L_x_225:
        /* <DEDUP_REMOVED lines=9> */
.L_x_228:
[----:B------:R-:W-:Y:S05]  /*6d40*/  BSYNC B1 ;  /* 0x0000000000017941 */ /* 0x000fea0003800000 */
.L_x_227:
        /* <DEDUP_REMOVED lines=9> */
.L_x_230:
[----:B------:R-:W-:Y:S05]  /*6de0*/  BSYNC B1 ;  /* 0x0000000000017941 */ /* 0x000fea0003800000 */
.L_x_229:
        /* <DEDUP_REMOVED lines=9> */
.L_x_232:
[----:B------:R-:W-:Y:S05]  /*6e80*/  BSYNC B1 ;  /* 0x0000000000017941 */ /* 0x000fea0003800000 */
.L_x_231:
        /* <DEDUP_REMOVED lines=9> */
.L_x_234:
[----:B------:R-:W-:Y:S05]  /*6f20*/  BSYNC B1 ;  /* 0x0000000000017941 */ /* 0x000fea0003800000 */
.L_x_233:
        /* <DEDUP_REMOVED lines=9> */
.L_x_236:
[----:B------:R-:W-:Y:S05]  /*6fc0*/  BSYNC B1 ;  /* 0x0000000000017941 */ /* 0x000fea0003800000 */
.L_x_235:
        /* <DEDUP_REMOVED lines=9> */
.L_x_238:
[----:B------:R-:W-:Y:S05]  /*7060*/  BSYNC B1 ;  /* 0x0000000000017941 */ /* 0x000fea0003800000 */
.L_x_237:
        /* <DEDUP_REMOVED lines=9> */
.L_x_240:
[----:B------:R-:W-:Y:S05]  /*7100*/  BSYNC B1 ;  /* 0x0000000000017941 */ /* 0x000fea0003800000 */
.L_x_239:
        /* <DEDUP_REMOVED lines=9> */
.L_x_242:
[----:B------:R-:W-:Y:S05]  /*71a0*/  BSYNC B1 ;  /* 0x0000000000017941 */ /* 0x000fea0003800000 */
.L_x_241:
        /* <DEDUP_REMOVED lines=9> */
.L_x_244:
[----:B------:R-:W-:Y:S05]  /*7240*/  BSYNC B1 ;  /* 0x0000000000017941 */ /* 0x000fea0003800000 */
.L_x_243:
        /* <DEDUP_REMOVED lines=9> */
.L_x_246:
[----:B------:R-:W-:Y:S05]  /*72e0*/  BSYNC B1 ;  /* 0x0000000000017941 */ /* 0x000fea0003800000 */
.L_x_245:
        /* <DEDUP_REMOVED lines=9> */
.L_x_248:
[----:B------:R-:W-:Y:S05]  /*7380*/  BSYNC B1 ;  /* 0x0000000000017941 */ /* 0x000fea0003800000 */
.L_x_247:
        /* <DEDUP_REMOVED lines=9> */
.L_x_250:
[----:B------:R-:W-:Y:S05]  /*7420*/  BSYNC B1 ;  /* 0x0000000000017941 */ /* 0x000fea0003800000 */
.L_x_249:
        /* <DEDUP_REMOVED lines=9> */
.L_x_252:
[----:B------:R-:W-:Y:S05]  /*74c0*/  BSYNC B1 ;  /* 0x0000000000017941 */ /* 0x000fea0003800000 */
.L_x_251:
        /* <DEDUP_REMOVED lines=9> */
.L_x_254:
[----:B------:R-:W-:Y:S05]  /*7560*/  BSYNC B1 ;  /* 0x0000000000017941 */ /* 0x000fea0003800000 */
.L_x_253:
        /* <DEDUP_REMOVED lines=9> */
.L_x_256:
[----:B------:R-:W-:Y:S05]  /*7600*/  BSYNC B1 ;  /* 0x0000000000017941 */ /* 0x000fea0003800000 */
.L_x_255:
        /* <DEDUP_REMOVED lines=9> */
.L_x_258:
[----:B------:R-:W-:Y:S05]  /*76a0*/  BSYNC B1 ;  /* 0x0000000000017941 */ /* 0x000fea0003800000 */
.L_x_257:
        /* <DEDUP_REMOVED lines=9> */
.L_x_260:
[----:B------:R-:W-:Y:S05]  /*7740*/  BSYNC B1 ;  /* 0x0000000000017941 */ /* 0x000fea0003800000 */
.L_x_259:
        /* <DEDUP_REMOVED lines=9> */
.L_x_262:
[----:B------:R-:W-:Y:S05]  /*77e0*/  BSYNC B1 ;  /* 0x0000000000017941 */ /* 0x000fea0003800000 */
.L_x_261:
        /* <DEDUP_REMOVED lines=9> */
.L_x_264:
[----:B------:R-:W-:Y:S05]  /*7880*/  BSYNC B1 ;  /* 0x0000000000017941 */ /* 0x000fea0003800000 */
.L_x_263:
        /* <DEDUP_REMOVED lines=9> */
.L_x_266:
[----:B------:R-:W-:Y:S05]  /*7920*/  BSYNC B1 ;  /* 0x0000000000017941 */ /* 0x000fea0003800000 */
.L_x_265:
        /* <DEDUP_REMOVED lines=9> */
.L_x_268:
[----:B------:R-:W-:Y:S05]  /*79c0*/  BSYNC B1 ;  /* 0x0000000000017941 */ /* 0x000fea0003800000 */
.L_x_267:
        /* <DEDUP_REMOVED lines=9> */
.L_x_270:
[----:B------:R-:W-:Y:S05]  /*7a60*/  BSYNC B1 ;  /* 0x0000000000017941 */ /* 0x000fea0003800000 */
.L_x_269:
        /* <DEDUP_REMOVED lines=9> */
.L_x_272:
[----:B------:R-:W-:Y:S05]  /*7b00*/  BSYNC B1 ;  /* 0x0000000000017941 */ /* 0x000fea0003800000 */
.L_x_271:
        /* <DEDUP_REMOVED lines=9> */
.L_x_274:
[----:B------:R-:W-:Y:S05]  /*7ba0*/  BSYNC B1 ;  /* 0x0000000000017941 */ /* 0x000fea0003800000 */
.L_x_273:
        /* <DEDUP_REMOVED lines=9> */
.L_x_276:
[----:B------:R-:W-:Y:S05]  /*7c40*/  BSYNC B1 ;  /* 0x0000000000017941 */ /* 0x000fea0003800000 */
.L_x_275:
[----:B012--5:R-:W-:Y:S01]  /*7c50*/  HADD2.F32 R4, -RZ, R172.H0_H0 ;  /* 0x200000acff047230 */ /* 0x027fe20000004100 */
        /* <DEDUP_REMOVED lines=8> */
.L_x_278:
[----:B------:R-:W-:Y:S05]  /*7ce0*/  BSYNC B1 ;  /* 0x0000000000017941 */ /* 0x000fea0003800000 */
.L_x_277:
[----:B0----5:R-:W-:Y:S01]  /*7cf0*/  HADD2.F32 R4, -RZ, R172.H0_H0 ;  /* 0x200000acff047230 */ /* 0x021fe20000004100 */
[----:B------:R-:W-:Y:S01]  /*7d00*/  ISETP.GT.AND P1, PT, R0, 0x79, P1 ;  /* 0x000000790000780c */ /* 0x000fe20000f24270 */
[----:B------:R-:W-:Y:S01]  /*7d10*/  @P2 IMAD.MOV.U32 R5, RZ, RZ, R9 ;  /* 0x000000ffff052224 */ /* 0x000fe200078e0009 */
[----:B------:R-:W-:Y:S02]  /*7d20*/  BSSY B1, `(.L_x_279) ;  /* 0x0000008000017945 */ /* 0x000fe40003800000 */
[----:B------:R-:W-:Y:S01]  /*7d30*/  FMUL R3, R4, R155 ;  /* 0x0000009b04037220 */ /* 0x000fe20000400000 */
[----:B------:R-:W-:-:S03]  /*7d40*/  @P2 IMAD.MOV.U32 R4, RZ, RZ, R8 ;  /* 0x000000ffff042224 */ /* 0x000fc600078e0008 */
[----:B------:R-:W-:-:S05]  /*7d50*/  FFMA R3, R86, R154, R3 ;  /* 0x0000009a56037223 */ /* 0x000fca0000000003 */
[----:B------:R-:W-:-:S05]  /*7d60*/  F2FP.F16.F32.PACK_AB R3, RZ, R3 ;  /* 0x00000003ff03723e */ /* 0x000fca00000000ff */
[----:B------:R0:W-:Y:S01]  /*7d70*/  @P2 STG.E.U16 desc[UR36][R4.64+0xf0], R3 ;  /* 0x0000f00304002986 */ /* 0x0001e2000c101524 */
[----:B------:R-:W-:Y:S05]  /*7d80*/  @!P1 BRA `(.L_x_280) ;  /* 0x0000000000049947 */ /* 0x000fea0003800000 */
[----:B------:R2:W5:Y:S02]  /*7d90*/  LDG.E.LTC128B.U16 R172, desc[UR36][R10.64+0xf2] ;  /* 0x0000f2240aac7981 */ /* 0x000564000c1e1520 */
.L_x_280:
[----:B------:R-:W-:Y:S05]  /*7da0*/  BSYNC B1 ;  /* 0x0000000000017941 */ /* 0x000fea0003800000 */
.L_x_279:
[----:B------:R-:W-:Y:S05]  /*7db0*/  @!P1 BRA `(.L_x_281) ;  /* 0x00000024004c9947 */ /* 0x000fea0003800000 */
[----:B-----5:R-:W-:-:S05]  /*7dc0*/  HADD2.F32 R172, -RZ, R172.H0_H0 ;  /* 0x200000acffac7230 */ /* 0x020fca0000004100 */
[----:B------:R-:W-:-:S04]  /*7dd0*/  FMUL R172, R172, R155 ;  /* 0x0000009bacac7220 */ /* 0x000fc80000400000 */
[----:B------:R-:W-:-:S05]  /*7de0*/  FFMA R172, R87, R154, R172 ;  /* 0x0000009a57ac7223 */ /* 0x000fca00000000ac */
[----:B------:R-:W-:-:S05]  /*7df0*/  F2FP.F16.F32.PACK_AB R172, RZ, R172 ;  /* 0x000000acffac723e */ /* 0x000fca00000000ff */
[----:B------:R0:W-:Y:S01]  /*7e00*/  STG.E.U16 desc[UR36][R8.64+0xf2], R172 ;  /* 0x0000f2ac08007986 */ /* 0x0001e2000c101524 */
[----:B------:R-:W-:Y:S05]  /*7e10*/  BRA `(.L_x_281) ;  /* 0x0000002400347947 */ /* 0x000fea0003800000 */
.L_x_30:
[----:B------:R-:W-:Y:S01]  /*7e20*/  ULDC.64 UR4, c[0x0][0x5c0] ;  /* 0x0001700000047ab9 */ /* 0x000fe20000000a00 */
[-C--:B------:R-:W-:Y:S01]  /*7e30*/  FMUL R88, R88, R154.reuse ;  /* 0x0000009a58587220 */ /* 0x080fe20000400000 */
[----:B------:R-:W-:Y:S01]  /*7e40*/  LEA R8, P0, R166, UR4, 0x1 ;  /* 0x00000004a6087c11 */ /* 0x000fe2000f8008ff */
[----:B------:R-:W-:Y:S01]  /*7e50*/  IMAD.SHL.U32 R7, R4, 0x10, RZ ;  /* 0x0000001004077824 */ /* 0x000fe200078e00ff */
[----:B------:R-:W-:Y:S01]  /*7e60*/  ISETP.GT.AND P2, PT, R0, 0x1, P3 ;  /* 0x000000010000780c */ /* 0x000fe20001f44270 */
[-C--:B------:R-:W-:Y:S01]  /*7e70*/  FMUL R89, R89, R154.reuse ;  /* 0x0000009a59597220 */ /* 0x080fe20000400000 */
[----:B------:R-:W-:Y:S01]  /*7e80*/  LEA.HI.X R9, R166, UR5, R169, 0x1, P0 ;  /* 0x00000005a6097c11 */ /* 0x000fe200080f0ca9 */
[-C--:B------:R-:W-:Y:S01]  /*7e90*/  FMUL R90, R90, R154.reuse ;  /* 0x0000009a5a5a7220 */ /* 0x080fe20000400000 */
[----:B------:R-:W-:Y:S01]  /*7ea0*/  ISETP.GT.AND P0, PT, R3, 0x8, PT ;  /* 0x000000080300780c */ /* 0x000fe20003f04270 */
[----:B------:R-:W-:Y:S01]  /*7eb0*/  FMUL R91, R91, R154 ;  /* 0x0000009a5b5b7220 */ /* 0x000fe20000400000 */
[----:B------:R-:W-:Y:S01]  /*7ec0*/  F2FP.F16.F32.PACK_AB R88, RZ, R88 ;  /* 0x00000058ff58723e */ /* 0x000fe200000000ff */
[-C--:B------:R-:W-:Y:S01]  /*7ed0*/  FMUL R92, R92, R154.reuse ;  /* 0x0000009a5c5c7220 */ /* 0x080fe20000400000 */
[----:B------:R-:W-:Y:S01]  /*7ee0*/  ISETP.GT.AND P4, PT, R0, RZ, P0 ;  /* 0x000000ff0000720c */ /* 0x000fe20000784270 */
[----:B------:R-:W-:Y:S01]  /*7ef0*/  FMUL R93, R93, R154 ;  /* 0x0000009a5d5d7220 */ /* 0x000fe20000400000 */
[----:B------:R-:W-:Y:S01]  /*7f00*/  SHF.L.U64.HI R6, R4, 0x4, R5 ;  /* 0x0000000404067819 */ /* 0x000fe20000010205 */
[----:B------:R-:W-:Y:S01]  /*7f10*/  @P1 STG.E.U16 desc[UR36][R8.64], R88 ;  /* 0x0000005808001986 */ /* 0x000fe2000c101524 */
[----:B------:R-:W-:Y:S01]  /*7f20*/  IADD3 R10, P5, R7, R8, RZ ;  /* 0x00000008070a7210 */ /* 0x000fe20007fbe0ff */
[-C--:B------:R-:W-:Y:S01]  /*7f30*/  FMUL R94, R94, R154.reuse ;  /* 0x0000009a5e5e7220 */ /* 0x080fe20000400000 */
[----:B------:R-:W-:Y:S01]  /*7f40*/  ISETP.GT.AND P1, PT, R0, 0x1, P0 ;  /* 0x000000010000780c */ /* 0x000fe20000724270 */
[----:B------:R-:W-:Y:S01]  /*7f50*/  FMUL R95, R95, R154 ;  /* 0x0000009a5f5f7220 */ /* 0x000fe20000400000 */
[----:B------:R-:W-:Y:S01]  /*7f60*/  F2FP.F16.F32.PACK_AB R89, RZ, R89 ;  /* 0x00000059ff59723e */ /* 0x000fe200000000ff */
[----:B------:R-:W-:Y:S01]  /*7f70*/  IMAD.X R11, R6, 0x1, R9, P5 ;  /* 0x00000001060b7824 */ /* 0x000fe200028e0609 */
[----:B------:R-:W-:Y:S01]  /*7f80*/  F2FP.F16.F32.PACK_AB R90, RZ, R90 ;  /* 0x0000005aff5a723e */ /* 0x000fe200000000ff */
[-C--:B------:R-:W-:Y:S01]  /*7f90*/  FMUL R96, R96, R154.reuse ;  /* 0x0000009a60607220 */ /* 0x080fe20000400000 */
[----:B------:R-:W-:Y:S01]  /*7fa0*/  F2FP.F16.F32.PACK_AB R91, RZ, R91 ;  /* 0x0000005bff5b723e */ /* 0x000fe200000000ff */
[----:B------:R-:W-:Y:S01]  /*7fb0*/  @P2 STG.E.U16 desc[UR36][R8.64+0x2], R89 ;  /* 0x0000025908002986 */ /* 0x000fe2000c101524 */
[C---:B------:R-:W-:Y:S01]  /*7fc0*/  ISETP.GT.AND P5, PT, R0.reuse, 0x9, P3 ;  /* 0x000000090000780c */ /* 0x040fe20001fa4270 */
[-C--:B------:R-:W-:Y:S01]  /*7fd0*/  FMUL R97, R97, R154.reuse ;  /* 0x0000009a61617220 */ /* 0x080fe20000400000 */
[C---:B------:R-:W-:Y:S01]  /*7fe0*/  ISETP.GT.AND P2, PT, R0.reuse, 0x8, P0 ;  /* 0x000000080000780c */ /* 0x040fe20000744270 */
[----:B------:R-:W-:Y:S01]  /*7ff0*/  @P4 STG.E.U16 desc[UR36][R10.64], R90 ;  /* 0x0000005a0a004986 */ /* 0x000fe2000c101524 */
[----:B------:R-:W-:Y:S01]  /*8000*/  ISETP.GT.AND P4, PT, R0, 0x8, P3 ;  /* 0x000000080000780c */ /* 0x000fe20001f84270 */
[----:B------:R-:W-:Y:S01]  /*8010*/  FMUL R98, R98, R154 ;  /* 0x0000009a62627220 */ /* 0x000fe20000400000 */
[----:B------:R-:W-:Y:S01]  /*8020*/  F2FP.F16.F32.PACK_AB R92, RZ, R92 ;  /* 0x0000005cff5c723e */ /* 0x000fe200000000ff */
[----:B------:R-:W-:Y:S01]  /*8030*/  @P1 STG.E.U16 desc[UR36][R10.64+0x2], R91 ;  /* 0x0000025b0a001986 */ /* 0x000fe2000c101524 */
[----:B------:R-:W-:Y:S01]  /*8040*/  ISETP.GT.AND P1, PT, R0, 0x9, P0 ;  /* 0x000000090000780c */ /* 0x000fe20000724270 */
[-C--:B------:R-:W-:Y:S01]  /*8050*/  FMUL R99, R99, R154.reuse ;  /* 0x0000009a63637220 */ /* 0x080fe20000400000 */
[----:B------:R-:W-:Y:S01]  /*8060*/  F2FP.F16.F32.PACK_AB R93, RZ, R93 ;  /* 0x0000005dff5d723e */ /* 0x000fe200000000ff */
[----:B------:R-:W-:Y:S01]  /*8070*/  FMUL R100, R100, R154 ;  /* 0x0000009a64647220 */ /* 0x000fe20000400000 */
[----:B------:R-:W-:Y:S01]  /*8080*/  F2FP.F16.F32.PACK_AB R94, RZ, R94 ;  /* 0x0000005eff5e723e */ /* 0x000fe200000000ff */
[-C--:B------:R-:W-:Y:S01]  /*8090*/  FMUL R101, R101, R154.reuse ;  /* 0x0000009a65657220 */ /* 0x080fe20000400000 */
[----:B------:R-:W-:Y:S01]  /*80a0*/  F2FP.F16.F32.PACK_AB R95, RZ, R95 ;  /* 0x0000005fff5f723e */ /* 0x000fe200000000ff */
[----:B------:R-:W-:Y:S01]  /*80b0*/  FMUL R102, R102, R154 ;  /* 0x0000009a66667220 */ /* 0x000fe20000400000 */
[----:B------:R-:W-:Y:S01]  /*80c0*/  F2FP.F16.F32.PACK_AB R96, RZ, R96 ;  /* 0x00000060ff60723e */ /* 0x000fe200000000ff */
[----:B------:R-:W-:Y:S01]  /*80d0*/  @P4 STG.E.U16 desc[UR36][R8.64+0x10], R92 ;  /* 0x0000105c08004986 */ /* 0x000fe2000c101524 */
[C---:B------:R-:W-:Y:S01]  /*80e0*/  ISETP.GT.AND P4, PT, R0.reuse, 0x10, P3 ;  /* 0x000000100000780c */ /* 0x040fe20001f84270 */
[-C--:B------:R-:W-:Y:S01]  /*80f0*/  FMUL R103, R103, R154.reuse ;  /* 0x0000009a67677220 */ /* 0x080fe20000400000 */
[----:B------:R-:W-:Y:S01]  /*8100*/  F2FP.F16.F32.PACK_AB R97, RZ, R97 ;  /* 0x00000061ff61723e */ /* 0x000fe200000000ff */
[----:B------:R-:W-:Y:S01]  /*8110*/  @P5 STG.E.U16 desc[UR36][R8.64+0x12], R93 ;  /* 0x0000125d08005986 */ /* 0x000fe2000c101524 */
[----:B------:R-:W-:Y:S01]  /*8120*/  ISETP.GT.AND P5, PT, R0, 0x11, P0 ;  /* 0x000000110000780c */ /* 0x000fe200007a4270 */
        /* <DEDUP_REMOVED lines=74> */
[-C--:B------:R-:W-:Y:S01]  /*85d0*/  FMUL R125, R125, R154.reuse ;  /* 0x0000009a7d7d7220 */ /* 0x080fe20000400000 */
[----:B------:R-:W-:Y:S01]  /*85e0*/  F2FP.F16.F32.PACK_AB R119, RZ, R119 ;  /* 0x00000077ff77723e */ /* 0x000fe200000000ff */
[----:B------:R-:W-:Y:S01]  /*85f0*/  FMUL R126, R126, R154 ;  /* 0x0000009a7e7e7220 */ /* 0x000fe20000400000 */
[----:B------:R-:W-:Y:S01]  /*8600*/  F2FP.F16.F32.PACK_AB R120, RZ, R120 ;  /* 0x00000078ff78723e */ /* 0x000fe200000000ff */
        /* <DEDUP_REMOVED lines=64> */
[----:B------:R-:W-:Y:S01]  /*8a10*/  FMUL R145, R145, R154 ;  /* 0x0000009a91917220 */ /* 0x000fe20000400000 */
[----:B------:R-:W-:Y:S01]  /*8a20*/  F2FP.F16.F32.PACK_AB R139, RZ, R139 ;  /* 0x0000008bff8b723e */ /* 0x000fe200000000ff */
[----:B------:R-:W-:Y:S01]  /*8a30*/  IMAD.SHL.U32 R21, R4, 0x100, RZ ;  /* 0x0000010004157824 */ /* 0x000fe200078e00ff */
[----:B------:R-:W-:Y:S01]  /*8a40*/  F2FP.F16.F32.PACK_AB R140, RZ, R140 ;  /* 0x0000008cff8c723e */ /* 0x000fe200000000ff */
[----:B------:R-:W-:Y:S01]  /*8a50*/  @P1 STG.E.U16 desc[UR36][R8.64+0x90], R124 ;  /* 0x0000907c08001986 */ /* 0x000fe2000c101524 */
[----:B------:R-:W-:Y:S01]  /*8a60*/  ISETP.GT.AND P1, PT, R0, 0x50, P3 ;  /* 0x000000500000780c */ /* 0x000fe20001f24270 */
[-C--:B------:R-:W-:Y:S01]  /*8a70*/  FMUL R146, R146, R154.reuse ;  /* 0x0000009a92927220 */ /* 0x080fe20000400000 */
[----:B------:R-:W-:Y:S01]  /*8a80*/  F2FP.F16.F32.PACK_AB R141, RZ, R141 ;  /* 0x0000008dff8d723e */ /* 0x000fe200000000ff */
[----:B------:R-:W-:Y:S01]  /*8a90*/  @P2 STG.E.U16 desc[UR36][R8.64+0x92], R125 ;  /* 0x0000927d08002986 */ /* 0x000fe2000c101524 */
[C---:B------:R-:W-:Y:S01]  /*8aa0*/  ISETP.GT.AND P2, PT, R0.reuse, 0x51, P3 ;  /* 0x000000510000780c */ /* 0x040fe20001f44270 */
[----:B------:R-:W-:Y:S01]  /*8ab0*/  FMUL R147, R147, R154 ;  /* 0x0000009a93937220 */ /* 0x000fe20000400000 */
        /* <DEDUP_REMOVED lines=12> */
[----:B------:R-:W-:Y:S01]  /*8b80*/  SHF.L.U64.HI R15, R4, 0x8, R5 ;  /* 0x00000008040f7819 */ /* 0x000fe20000010205 */
[----:B------:R-:W-:Y:S01]  /*8b90*/  @P2 STG.E.U16 desc[UR36][R8.64+0xa2], R129 ;  /* 0x0000a28108002986 */ /* 0x000fe2000c101524 */
[C---:B------:R-:W-:Y:S01]  /*8ba0*/  ISETP.GT.AND P2, PT, R0.reuse, 0x59, P3 ;  /* 0x000000590000780c */ /* 0x040fe20001f44270 */
        /* <DEDUP_REMOVED lines=56> */
[----:B------:R-:W-:Y:S01]  /*8f30*/  FMUL R39, R39, R154 ;  /* 0x0000009a27277220 */ /* 0x000fe20000400000 */
[----:B------:R-:W-:Y:S01]  /*8f40*/  F2FP.F16.F32.PACK_AB R33, RZ, R33 ;  /* 0x00000021ff21723e */ /* 0x000fe200000000ff */
[----:B------:R-:W-:Y:S01]  /*8f50*/  @P2 STG.E.U16 desc[UR36][R10.64+0xd0], R142 ;  /* 0x0000d08e0a002986 */ /* 0x000fe2000c101524 */
[----:B------:R-:W-:Y:S01]  /*8f60*/  F2FP.F16.F32.PACK_AB R34, RZ, R34 ;  /* 0x00000022ff22723e */ /* 0x000fe200000000ff */
[-C--:B------:R-:W-:Y:S01]  /*8f70*/  FMUL R40, R40, R154.reuse ;  /* 0x0000009a28287220 */ /* 0x080fe20000400000 */
[----:B------:R-:W-:Y:S01]  /*8f80*/  F2FP.F16.F32.PACK_AB R35, RZ, R35 ;  /* 0x00000023ff23723e */ /* 0x000fe200000000ff */
[----:B------:R-:W-:Y:S01]  /*8f90*/  FMUL R41, R41, R154 ;  /* 0x0000009a29297220 */ /* 0x000fe20000400000 */
[----:B------:R-:W-:Y:S01]  /*8fa0*/  F2FP.F16.F32.PACK_AB R36, RZ, R36 ;  /* 0x00000024ff24723e */ /* 0x000fe200000000ff */
[----:B------:R-:W-:Y:S01]  /*8fb0*/  @P4 STG.E.U16 desc[UR36][R10.64+0xd2], R143 ;  /* 0x0000d28f0a004986 */ /* 0x000fe2000c101524 */
[----:B------:R-:W-:Y:S01]  /*8fc0*/  ISETP.GT.AND P4, PT, R0, 0x71, P0 ;  /* 0x000000710000780c */ /* 0x000fe20000784270 */
[----:B------:R-:W-:Y:S01]  /*8fd0*/  FMUL R42, R42, R154 ;  /* 0x0000009a2a2a7220 */ /* 0x000fe20000400000 */
[----:B------:R-:W-:Y:S01]  /*8fe0*/  F2FP.F16.F32.PACK_AB R37, RZ, R37 ;  /* 0x00000025ff25723e */ /* 0x000fe200000000ff */
[----:B------:R-:W-:Y:S01]  /*8ff0*/  @P5 STG.E.U16 desc[UR36][R8.64+0xe0], R144 ;  /* 0x0000e09008005986 */ /* 0x000fe2000c101524 */
[----:B------:R-:W-:Y:S01]  /*9000*/  ISETP.GT.AND P5, PT, R0, 0x70, P0 ;  /* 0x000000700000780c */ /* 0x000fe200007a4270 */
[----:B------:R-:W-:Y:S01]  /*9010*/  @P1 IMAD.MOV.U32 R5, RZ, RZ, R9 ;  /* 0x000000ffff051224 */ /* 0x000fe200078e0009 */
[----:B------:R-:W-:Y:S01]  /*9020*/  @P1 MOV R4, R8 ;  /* 0x0000000800041202 */ /* 0x000fe20000000f00 */
[----:B------:R-:W-:Y:S01]  /*9030*/  FMUL R43, R43, R154 ;  /* 0x0000009a2b2b7220 */ /* 0x000fe20000400000 */
[----:B------:R-:W-:Y:S01]  /*9040*/  F2FP.F16.F32.PACK_AB R38, RZ, R38 ;  /* 0x00000026ff26723e */ /* 0x000fe200000000ff */
[----:B------:R-:W-:Y:S01]  /*9050*/  FMUL R44, R44, R154 ;  /* 0x0000009a2c2c7220 */ /* 0x000fe20000400000 */
[----:B------:R-:W-:Y:S01]  /*9060*/  F2FP.F16.F32.PACK_AB R39, RZ, R39 ;  /* 0x00000027ff27723e */ /* 0x000fe200000000ff */
[----:B------:R0:W-:Y:S01]  /*9070*/  @P1 STG.E.U16 desc[UR36][R4.64+0xe2], R145 ;  /* 0x0000e29104001986 */ /* 0x0001e2000c101524 */
[----:B------:R-:W-:Y:S01]  /*9080*/  IADD3 R12, P1, P2, R7, R8, R21 ;  /* 0x00000008070c7210 */ /* 0x000fe20007a3e015 */
[----:B------:R-:W-:Y:S01]  /*9090*/  FMUL R45, R45, R154 ;  /* 0x0000009a2d2d7220 */ /* 0x000fe20000400000 */
[----:B------:R-:W-:Y:S01]  /*90a0*/  F2FP.F16.F32.PACK_AB R40, RZ, R40 ;  /* 0x00000028ff28723e */ /* 0x000fe200000000ff */
[-C--:B------:R-:W-:Y:S01]  /*90b0*/  FMUL R46, R46, R154.reuse ;  /* 0x0000009a2e2e7220 */ /* 0x080fe20000400000 */
[----:B------:R-:W-:Y:S01]  /*90c0*/  IADD3.X R13, R6, R9, R15, P1, P2 ;  /* 0x00000009060d7210 */ /* 0x000fe20000fe440f */
[-C--:B------:R-:W-:Y:S01]  /*90d0*/  FMUL R47, R47, R154.reuse ;  /* 0x0000009a2f2f7220 */ /* 0x080fe20000400000 */
[C---:B------:R-:W-:Y:S01]  /*90e0*/  ISETP.GT.AND P1, PT, R3.reuse, 0x80, PT ;  /* 0x000000800300780c */ /* 0x040fe20003f24270 */
[-C--:B------:R-:W-:Y:S01]  /*90f0*/  FMUL R48, R48, R154.reuse ;  /* 0x0000009a30307220 */ /* 0x080fe20000400000 */
[----:B------:R-:W-:Y:S01]  /*9100*/  ISETP.GT.AND P2, PT, R3, 0x88, PT ;  /* 0x000000880300780c */ /* 0x000fe20003f44270 */
[----:B------:R-:W-:Y:S01]  /*9110*/  FMUL R49, R49, R154 ;  /* 0x0000009a31317220 */ /* 0x000fe20000400000 */
[----:B------:R-:W-:Y:S01]  /*9120*/  F2FP.F16.F32.PACK_AB R41, RZ, R41 ;  /* 0x00000029ff29723e */ /* 0x000fe200000000ff */
[----:B0-----:R-:W-:Y:S01]  /*9130*/  @P5 IMAD.MOV.U32 R4, RZ, RZ, R10 ;  /* 0x000000ffff045224 */ /* 0x001fe200078e000a */
[----:B------:R-:W-:Y:S01]  /*9140*/  F2FP.F16.F32.PACK_AB R42, RZ, R42 ;  /* 0x0000002aff2a723e */ /* 0x000fe200000000ff */
[----:B------:R-:W-:Y:S01]  /*9150*/  @P5 IMAD.MOV.U32 R5, RZ, RZ, R11 ;  /* 0x000000ffff055224 */ /* 0x000fe200078e000b */
[----:B------:R-:W-:Y:S01]  /*9160*/  F2FP.F16.F32.PACK_AB R43, RZ, R43 ;  /* 0x0000002bff2b723e */ /* 0x000fe200000000ff */
[----:B------:R-:W-:Y:S01]  /*9170*/  FMUL R50, R50, R154 ;  /* 0x0000009a32327220 */ /* 0x000fe20000400000 */
[----:B------:R-:W-:Y:S01]  /*9180*/  F2FP.F16.F32.PACK_AB R44, RZ, R44 ;  /* 0x0000002cff2c723e */ /* 0x000fe200000000ff */
[-C--:B------:R-:W-:Y:S01]  /*9190*/  FMUL R51, R51, R154.reuse ;  /* 0x0000009a33337220 */ /* 0x080fe20000400000 */
[----:B------:R0:W-:Y:S01]  /*91a0*/  @P5 STG.E.U16 desc[UR36][R4.64+0xe0], R146 ;  /* 0x0000e09204005986 */ /* 0x0001e2000c101524 */
[----:B------:R-:W-:Y:S01]  /*91b0*/  ISETP.GT.AND P5, PT, R0, 0x78, P3 ;  /* 0x000000780000780c */ /* 0x000fe20001fa4270 */
[-C--:B------:R-:W-:Y:S01]  /*91c0*/  FMUL R52, R52, R154.reuse ;  /* 0x0000009a34347220 */ /* 0x080fe20000400000 */
[C---:B------:R-:W-:Y:S01]  /*91d0*/  ISETP.GT.AND P3, PT, R0.reuse, 0x79, P3 ;  /* 0x000000790000780c */ /* 0x040fe20001f64270 */
[----:B------:R-:W-:Y:S01]  /*91e0*/  @P4 STG.E.U16 desc[UR36][R10.64+0xe2], R147 ;  /* 0x0000e2930a004986 */ /* 0x000fe2000c101524 */
[C---:B------:R-:W-:Y:S01]  /*91f0*/  ISETP.GT.AND P4, PT, R0.reuse, 0x78, P0 ;  /* 0x000000780000780c */ /* 0x040fe20000784270 */
[-C--:B------:R-:W-:Y:S01]  /*9200*/  FMUL R53, R53, R154.reuse ;  /* 0x0000009a35357220 */ /* 0x080fe20000400000 */
[----:B------:R-:W-:Y:S01]  /*9210*/  ISETP.GT.AND P0, PT, R0, 0x79, P0 ;  /* 0x000000790000780c */ /* 0x000fe20000704270 */
[-C--:B------:R-:W-:Y:S01]  /*9220*/  FMUL R54, R54, R154.reuse ;  /* 0x0000009a36367220 */ /* 0x080fe20000400000 */
[----:B------:R-:W-:Y:S01]  /*9230*/  F2FP.F16.F32.PACK_AB R45, RZ, R45 ;  /* 0x0000002dff2d723e */ /* 0x000fe200000000ff */
[----:B------:R-:W-:Y:S01]  /*9240*/  FMUL R55, R55, R154 ;  /* 0x0000009a37377220 */ /* 0x000fe20000400000 */
[----:B------:R-:W-:Y:S01]  /*9250*/  F2FP.F16.F32.PACK_AB R46, RZ, R46 ;  /* 0x0000002eff2e723e */ /* 0x000fe200000000ff */
[----:B------:R-:W-:Y:S01]  /*9260*/  FMUL R56, R56, R154 ;  /* 0x0000009a38387220 */ /* 0x000fe20000400000 */
[----:B------:R-:W-:Y:S01]  /*9270*/  F2FP.F16.F32.PACK_AB R47, RZ, R47 ;  /* 0x0000002fff2f723e */ /* 0x000fe200000000ff */
[----:B------:R-:W-:Y:S01]  /*9280*/  @P5 STG.E.U16 desc[UR36][R8.64+0xf0], R148 ;  /* 0x0000f09408005986 */ /* 0x000fe2000c101524 */
[----:B0-----:R-:W-:Y:S01]  /*9290*/  IADD3 R4, P5, R21, R8, RZ ;  /* 0x0000000815047210 */ /* 0x001fe20007fbe0ff */
[----:B------:R-:W-:Y:S01]  /*92a0*/  FMUL R57, R57, R154 ;  /* 0x0000009a39397220 */ /* 0x000fe20000400000 */
[----:B------:R-:W-:Y:S01]  /*92b0*/  F2FP.F16.F32.PACK_AB R48, RZ, R48 ;  /* 0x00000030ff30723e */ /* 0x000fe200000000ff */
[----:B------:R0:W-:Y:S01]  /*92c0*/  @P3 STG.E.U16 desc[UR36][R8.64+0xf2], R149 ;  /* 0x0000f29508003986 */ /* 0x0001e2000c101524 */
[C---:B------:R-:W-:Y:S01]  /*92d0*/  ISETP.GT.AND P3, PT, R0.reuse, RZ, P1 ;  /* 0x000000ff0000720c */ /* 0x040fe20000f64270 */
[----:B------:R-:W-:Y:S01]  /*92e0*/  IMAD.X R5, R15, 0x1, R9, P5 ;  /* 0x000000010f057824 */ /* 0x000fe200028e0609 */
[C---:B------:R-:W-:Y:S01]  /*92f0*/  ISETP.GT.AND P5, PT, R0.reuse, RZ, P2 ;  /* 0x000000ff0000720c */ /* 0x040fe200017a4270 */
        /* <DEDUP_REMOVED lines=14> */
[----:B------:R-:W-:Y:S01]  /*93e0*/  @P4 STG.E.U16 desc[UR36][R4.64+0x2], R25 ;  /* 0x0000021904004986 */ /* 0x000fe2000c101524 */
[----:B------:R-:W-:Y:S01]  /*93f0*/  IADD3 R14, P4, R7, R4, RZ ;  /* 0x00000004070e7210 */ /* 0x000fe20007f9e0ff */
[--C-:B------:R-:W-:Y:S01]  /*9400*/  IMAD.X R9, R6, 0x1, R5.reuse, P3 ;  /* 0x0000000106097824 */ /* 0x100fe200018e0605 */
[----:B------:R-:W-:Y:S01]  /*9410*/  ISETP.GT.AND P3, PT, R0, 0x9, P2 ;  /* 0x000000090000780c */ /* 0x000fe20001764270 */
[-C--:B------:R-:W-:Y:S01]  /*9420*/  FMUL R62, R62, R154.reuse ;  /* 0x0000009a3e3e7220 */ /* 0x080fe20000400000 */
[----:B------:R-:W-:Y:S01]  /*9430*/  F2FP.F16.F32.PACK_AB R53, RZ, R53 ;  /* 0x00000035ff35723e */ /* 0x000fe200000000ff */
[----:B------:R-:W-:Y:S01]  /*9440*/  IMAD.X R15, R6, 0x1, R5, P4 ;  /* 0x00000001060f7824 */ /* 0x000fe200020e0605 */
[----:B------:R-:W-:Y:S01]  /*9450*/  ISETP.GT.AND P4, PT, R0, 0x8, P1 ;  /* 0x000000080000780c */ /* 0x000fe20000f84270 */
[----:B------:R-:W-:Y:S01]  /*9460*/  FMUL R63, R63, R154 ;  /* 0x0000009a3f3f7220 */ /* 0x000fe20000400000 */
[----:B------:R-:W-:Y:S01]  /*9470*/  F2FP.F16.F32.PACK_AB R54, RZ, R54 ;  /* 0x00000036ff36723e */ /* 0x000fe200000000ff */
[-C--:B------:R-:W-:Y:S01]  /*9480*/  FMUL R64, R64, R154.reuse ;  /* 0x0000009a40407220 */ /* 0x080fe20000400000 */
        /* <DEDUP_REMOVED lines=9> */
[----:B------:R-:W-:Y:S01]  /*9520*/  @P4 STG.E.U16 desc[UR36][R4.64+0x10], R28 ;  /* 0x0000101c04004986 */ /* 0x000fe2000c101524 */
[----:B------:R-:W-:Y:S01]  /*9530*/  ISETP.GT.AND P4, PT, R0, 0x10, P1 ;  /* 0x000000100000780c */ /* 0x000fe20000f84270 */
[-C--:B------:R-:W-:Y:S01]  /*9540*/  FMUL R68, R68, R154.reuse ;  /* 0x0000009a44447220 */ /* 0x080fe20000400000 */
[----:B------:R-:W-:Y:S01]  /*9550*/  F2FP.F16.F32.PACK_AB R57, RZ, R57 ;  /* 0x00000039ff39723e */ /* 0x000fe200000000ff */
[-C--:B------:R-:W-:Y:S01]  /*9560*/  FMUL R69, R69, R154.reuse ;  /* 0x0000009a45457220 */ /* 0x080fe20000400000 */
        /* <DEDUP_REMOVED lines=18> */
[--C-:B------:R-:W-:Y:S01]  /*9690*/  @P0 IMAD.MOV.U32 R6, RZ, RZ, R12.reuse ;  /* 0x000000ffff060224 */ /* 0x100fe200078e000c */
[----:B------:R-:W-:Y:S01]  /*96a0*/  @P0 MOV R7, R13 ;  /* 0x0000000d00070202 */ /* 0x000fe20000000f00 */
[----:B------:R-:W-:Y:S01]  /*96b0*/  FMUL R74, R74, R154 ;  /* 0x0000009a4a4a7220 */ /* 0x000fe20000400000 */
[----:B------:R-:W-:Y:S01]  /*96c0*/  F2FP.F16.F32.PACK_AB R62, RZ, R62 ;  /* 0x0000003eff3e723e */ /* 0x000fe200000000ff */
[-C--:B------:R-:W-:Y:S01]  /*96d0*/  FMUL R75, R75, R154.reuse ;  /* 0x0000009a4b4b7220 */ /* 0x080fe20000400000 */
[----:B------:R-:W-:Y:S01]  /*96e0*/  F2FP.F16.F32.PACK_AB R63, RZ, R63 ;  /* 0x0000003fff3f723e */ /* 0x000fe200000000ff */
[----:B------:R0:W-:Y:S01]  /*96f0*/  @P0 STG.E.U16 desc[UR36][R6.64+0x20], R34 ;  /* 0x0000202206000986 */ /* 0x0001e2000c101524 */
        /* <DEDUP_REMOVED lines=11> */
[--C-:B0-----:R-:W-:Y:S01]  /*97b0*/  @P3 IMAD.MOV.U32 R6, RZ, RZ, R12.reuse ;  /* 0x000000ffff063224 */ /* 0x101fe200078e000c */
[----:B------:R-:W-:Y:S01]  /*97c0*/  F2FP.F16.F32.PACK_AB R69, RZ, R69 ;  /* 0x00000045ff45723e */ /* 0x000fe200000000ff */
[--C-:B------:R-:W-:Y:S01]  /*97d0*/  @P3 IMAD.MOV.U32 R7, RZ, RZ, R13.reuse ;  /* 0x000000ffff073224 */ /* 0x100fe200078e000d */
[----:B------:R-:W-:Y:S01]  /*97e0*/  F2FP.F16.F32.PACK_AB R70, RZ, R70 ;  /* 0x00000046ff46723e */ /* 0x000fe200000000ff */
[-C--:B------:R-:W-:Y:S01]  /*97f0*/  FMUL R81, R81, R154.reuse ;  /* 0x0000009a51517220 */ /* 0x080fe20000400000 */
[----:B------:R-:W-:Y:S01]  /*9800*/  F2FP.F16.F32.PACK_AB R71, RZ, R71 ;  /* 0x00000047ff47723e */ /* 0x000fe200000000ff */
[-C--:B------:R-:W-:Y:S01]  /*9810*/  FMUL R82, R82, R154.reuse ;  /* 0x0000009a52527220 */ /* 0x080fe20000400000 */
[----:B------:R0:W-:Y:S01]  /*9820*/  @P3 STG.E.U16 desc[UR36][R6.64+0x22], R35 ;  /* 0x0000222306003986 */ /* 0x0001e2000c101524 */
        /* <DEDUP_REMOVED lines=11> */
[----:B0-----:R-:W-:Y:S01]  /*98e0*/  @P0 IMAD.MOV.U32 R6, RZ, RZ, R12 ;  /* 0x000000ffff060224 */ /* 0x001fe200078e000c */
[----:B------:R-:W-:Y:S01]  /*98f0*/  F2FP.F16.F32.PACK_AB R75, RZ, R75 ;  /* 0x0000004bff4b723e */ /* 0x000fe200000000ff */
[----:B------:R-:W-:Y:S01]  /*9900*/  @P0 IMAD.MOV.U32 R7, RZ, RZ, R13 ;  /* 0x000000ffff070224 */ /* 0x000fe200078e000d */
[----:B------:R-:W-:Y:S01]  /*9910*/  F2FP.F16.F32.PACK_AB R76, RZ, R76 ;  /* 0x0000004cff4c723e */ /* 0x000fe200000000ff */
[-C--:B------:R-:W-:Y:S01]  /*9920*/  FMUL R86, R86, R154.reuse ;  /* 0x0000009a56567220 */ /* 0x080fe20000400000 */
[----:B------:R-:W-:Y:S01]  /*9930*/  F2FP.F16.F32.PACK_AB R77, RZ, R77 ;  /* 0x0000004dff4d723e */ /* 0x000fe200000000ff */
[----:B------:R-:W-:Y:S01]  /*9940*/  FMUL R87, R87, R154 ;  /* 0x0000009a57577220 */ /* 0x000fe20000400000 */
[----:B------:R0:W-:Y:S01]  /*9950*/  @P0 STG.E.U16 desc[UR36][R6.64+0x30], R38 ;  /* 0x0000302606000986 */ /* 0x0001e2000c101524 */
[----:B------:R-:W-:-:S02]  /*9960*/  ISETP.GT.AND P0, PT, R0, 0x20, P2 ;  /* 0x000000200000780c */ /* 0x000fc40001704270 */
[----:B------:R-:W-:Y:S02]  /*9970*/  F2FP.F16.F32.PACK_AB R78, RZ, R78 ;  /* 0x0000004eff4e723e */ /* 0x000fe400000000ff */
[----:B------:R-:W-:Y:S02]  /*9980*/  F2FP.F16.F32.PACK_AB R79, RZ, R79 ;  /* 0x0000004fff4f723e */ /* 0x000fe400000000ff */
[----:B------:R-:W-:Y:S02]  /*9990*/  F2FP.F16.F32.PACK_AB R80, RZ, R80 ;  /* 0x00000050ff50723e */ /* 0x000fe400000000ff */
[----:B------:R-:W-:Y:S02]  /*99a0*/  F2FP.F16.F32.PACK_AB R81, RZ, R81 ;  /* 0x00000051ff51723e */ /* 0x000fe400000000ff */
[----:B------:R-:W-:Y:S01]  /*99b0*/  F2FP.F16.F32.PACK_AB R82, RZ, R82 ;  /* 0x00000052ff52723e */ /* 0x000fe200000000ff */
[----:B0-----:R-:W-:Y:S01]  /*99c0*/  @P3 IMAD.MOV.U32 R6, RZ, RZ, R12 ;  /* 0x000000ffff063224 */ /* 0x001fe200078e000c */
[----:B------:R-:W-:Y:S01]  /*99d0*/  F2FP.F16.F32.PACK_AB R83, RZ, R83 ;  /* 0x00000053ff53723e */ /* 0x000fe200000000ff */
[----:B------:R-:W-:Y:S01]  /*99e0*/  @P3 IMAD.MOV.U32 R7, RZ, RZ, R13 ;  /* 0x000000ffff073224 */ /* 0x000fe200078e000d */
[----:B------:R-:W-:-:S02]  /*99f0*/  F2FP.F16.F32.PACK_AB R84, RZ, R84 ;  /* 0x00000054ff54723e */ /* 0x000fc400000000ff */
[----:B------:R-:W-:Y:S02]  /*9a00*/  F2FP.F16.F32.PACK_AB R85, RZ, R85 ;  /* 0x00000055ff55723e */ /* 0x000fe400000000ff */
[----:B------:R0:W-:Y:S01]  /*9a10*/  @P3 STG.E.U16 desc[UR36][R6.64+0x32], R39 ;  /* 0x0000322706003986 */ /* 0x0001e2000c101524 */
[C---:B------:R-:W-:Y:S02]  /*9a20*/  ISETP.GT.AND P3, PT, R0.reuse, 0x21, P2 ;  /* 0x000000210000780c */ /* 0x040fe40001764270 */
[----:B------:R-:W-:Y:S01]  /*9a30*/  F2FP.F16.F32.PACK_AB R86, RZ, R86 ;  /* 0x00000056ff56723e */ /* 0x000fe200000000ff */
[----:B------:R-:W-:Y:S01]  /*9a40*/  @P4 STG.E.U16 desc[UR36][R4.64+0x40], R40 ;  /* 0x0000402804004986 */ /* 0x000fe2000c101524 */
[C---:B------:R-:W-:Y:S02]  /*9a50*/  ISETP.GT.AND P4, PT, R0.reuse, 0x28, P1 ;  /* 0x000000280000780c */ /* 0x040fe40000f84270 */
[----:B------:R-:W-:Y:S01]  /*9a60*/  F2FP.F16.F32.PACK_AB R87, RZ, R87 ;  /* 0x00000057ff57723e */ /* 0x000fe200000000ff */
[----:B------:R-:W-:Y:S01]  /*9a70*/  @P5 STG.E.U16 desc[UR36][R4.64+0x42], R41 ;  /* 0x0000422904005986 */ /* 0x000fe2000c101524 */
[----:B------:R-:W-:Y:S01]  /*9a80*/  ISETP.GT.AND P5, PT, R0, 0x29, P1 ;  /* 0x000000290000780c */ /* 0x000fe20000fa4270 */
[----:B0-----:R-:W-:Y:S01]  /*9a90*/  @P0 IMAD.MOV.U32 R6, RZ, RZ, R12 ;  /* 0x000000ffff060224 */ /* 0x001fe200078e000c */
[----:B------:R-:W-:-:S05]  /*9aa0*/  @P0 MOV R7, R13 ;  /* 0x0000000d00070202 */ /* 0x000fca0000000f00 */
[----:B------:R0:W-:Y:S01]  /*9ab0*/  @P0 STG.E.U16 desc[UR36][R6.64+0x40], R42 ;  /* 0x0000402a06000986 */ /* 0x0001e2000c101524 */
[----:B------:R-:W-:Y:S01]  /*9ac0*/  ISETP.GT.AND P0, PT, R0, 0x28, P2 ;  /* 0x000000280000780c */ /* 0x000fe20001704270 */
[----:B0-----:R-:W-:Y:S02]  /*9ad0*/  @P3 IMAD.MOV.U32 R6, RZ, RZ, R12 ;  /* 0x000000ffff063224 */ /* 0x001fe400078e000c */
[----:B------:R-:W-:-:S05]  /*9ae0*/  @P3 IMAD.MOV.U32 R7, RZ, RZ, R13 ;  /* 0x000000ffff073224 */ /* 0x000fca00078e000d */
[----:B------:R0:W-:Y:S01]  /*9af0*/  @P3 STG.E.U16 desc[UR36][R6.64+0x42], R43 ;  /* 0x0000422b06003986 */ /* 0x0001e2000c101524 */
[----:B------:R-:W-:-:S03]  /*9b00*/  ISETP.GT.AND P3, PT, R0, 0x29, P2 ;  /* 0x000000290000780c */ /* 0x000fc60001764270 */
[----:B------:R-:W-:Y:S01]  /*9b10*/  @P4 STG.E.U16 desc[UR36][R4.64+0x50], R44 ;  /* 0x0000502c04004986 */ /* 0x000fe2000c101524 */
[----:B------:R-:W-:-:S03]  /*9b20*/  ISETP.GT.AND P4, PT, R0, 0x30, P1 ;  /* 0x000000300000780c */ /* 0x000fc60000f84270 */
[----:B------:R-:W-:Y:S01]  /*9b30*/  @P5 STG.E.U16 desc[UR36][R4.64+0x52], R45 ;  /* 0x0000522d04005986 */ /* 0x000fe2000c101524 */
[----:B------:R-:W-:Y:S01]  /*9b40*/  ISETP.GT.AND P5, PT, R0, 0x31, P1 ;  /* 0x000000310000780c */ /* 0x000fe20000fa4270 */
[----:B0-----:R-:W-:Y:S02]  /*9b50*/  @P0 IMAD.MOV.U32 R6, RZ, RZ, R12 ;  /* 0x000000ffff060224 */ /* 0x001fe400078e000c */
[----:B------:R-:W-:-:S05]  /*9b60*/  @P0 IMAD.MOV.U32 R7, RZ, RZ, R13 ;  /* 0x000000ffff070224 */ /* 0x000fca00078e000d */
        /* <DEDUP_REMOVED lines=101> */
[C---:B------:R-:W-:Y:S02]  /*a1c0*/  ISETP.GT.AND P3, PT, R0.reuse, 0x78, P1 ;  /* 0x000000780000780c */ /* 0x040fe40000f64270 */
[C---:B------:R-:W-:Y:S01]  /*a1d0*/  ISETP.GT.AND P1, PT, R0.reuse, 0x79, P1 ;  /* 0x000000790000780c */ /* 0x040fe20000f24270 */
[----:B------:R-:W-:Y:S01]  /*a1e0*/  @P4 STG.E.U16 desc[UR36][R4.64+0xe0], R80 ;  /* 0x0000e05004004986 */ /* 0x000fe2000c101524 */
[----:B------:R-:W-:-:S03]  /*a1f0*/  ISETP.GT.AND P4, PT, R0, 0x71, P2 ;  /* 0x000000710000780c */ /* 0x000fc60001784270 */
[----:B------:R-:W-:Y:S01]  /*a200*/  @P5 STG.E.U16 desc[UR36][R4.64+0xe2], R81 ;  /* 0x0000e25104005986 */ /* 0x000fe2000c101524 */
[C---:B------:R-:W-:Y:S02]  /*a210*/  ISETP.GT.AND P5, PT, R0.reuse, 0x78, P2 ;  /* 0x000000780000780c */ /* 0x040fe400017a4270 */
[----:B------:R-:W-:Y:S01]  /*a220*/  ISETP.GT.AND P2, PT, R0, 0x79, P2 ;  /* 0x000000790000780c */ /* 0x000fe20001744270 */
[----:B0-----:R-:W-:Y:S01]  /*a230*/  @P0 IMAD.MOV.U32 R6, RZ, RZ, R12 ;  /* 0x000000ffff060224 */ /* 0x001fe200078e000c */
[----:B------:R-:W-:-:S05]  /*a240*/  @P0 MOV R7, R13 ;  /* 0x0000000d00070202 */ /* 0x000fca0000000f00 */
[----:B------:R0:W-:Y:S02]  /*a250*/  @P0 STG.E.U16 desc[UR36][R6.64+0xe0], R82 ;  /* 0x0000e05206000986 */ /* 0x0001e4000c101524 */
[----:B0-----:R-:W-:Y:S02]  /*a260*/  @P4 IMAD.MOV.U32 R6, RZ, RZ, R12 ;  /* 0x000000ffff064224 */ /* 0x001fe400078e000c */
[----:B------:R-:W-:-:S05]  /*a270*/  @P4 IMAD.MOV.U32 R7, RZ, RZ, R13 ;  /* 0x000000ffff074224 */ /* 0x000fca00078e000d */
[----:B------:R-:W-:Y:S04]  /*a280*/  @P4 STG.E.U16 desc[UR36][R6.64+0xe2], R83 ;  /* 0x0000e25306004986 */ /* 0x000fe8000c101524 */
[----:B------:R-:W-:Y:S04]  /*a290*/  @P3 STG.E.U16 desc[UR36][R4.64+0xf0], R84 ;  /* 0x0000f05404003986 */ /* 0x000fe8000c101524 */
[----:B------:R0:W-:Y:S02]  /*a2a0*/  @P1 STG.E.U16 desc[UR36][R4.64+0xf2], R85 ;  /* 0x0000f25504001986 */ /* 0x0001e4000c101524 */
[----:B0-----:R-:W-:-:S02]  /*a2b0*/  @P5 IMAD.MOV.U32 R4, RZ, RZ, R12 ;  /* 0x000000ffff045224 */ /* 0x001fc400078e000c */
[----:B------:R-:W-:-:S05]  /*a2c0*/  @P5 IMAD.MOV.U32 R5, RZ, RZ, R13 ;  /* 0x000000ffff055224 */ /* 0x000fca00078e000d */
[----:B------:R0:W-:Y:S04]  /*a2d0*/  @P5 STG.E.U16 desc[UR36][R4.64+0xf0], R86 ;  /* 0x0000f05604005986 */ /* 0x0001e8000c101524 */
[----:B------:R0:W-:Y:S02]  /*a2e0*/  @P2 STG.E.U16 desc[UR36][R12.64+0xf2], R87 ;  /* 0x0000f2570c002986 */ /* 0x0001e4000c101524 */
.L_x_281:
[----:B------:R-:W-:Y:S05]  /*a2f0*/  BSYNC B0 ;  /* 0x0000000000007941 */ /* 0x000fea0003800000 */
.L_x_29:
[----:B------:R-:W-:Y:S01]  /*a300*/  ULDC UR4, c[0x0][0xc] ;  /* 0x0000030000047ab9 */ /* 0x000fe20000000800 */
[----:B------:R-:W-:Y:S01]  /*a310*/  ULDC UR5, c[0x0][0x10] ;  /* 0x0000040000057ab9 */ /* 0x000fe20000000800 */
[----:B0-----:R-:W0:Y:S01]  /*a320*/  LDC R3, c[0x0][0x14] ;  /* 0x00000500ff037b82 */ /* 0x001e220000000800 */
[----:B------:R-:W-:Y:S01]  /*a330*/  UIMAD.WIDE.U32 UR4, UR4, UR5, URZ ;  /* 0x00000005040472a5 */ /* 0x000fe2000f8e003f */
[----:B------:R-:W-:Y:S01]  /*a340*/  PRMT R0, RZ, 0x7610, R0 ;  /* 0x00007610ff007816 */ /* 0x000fe20000000000 */
[----:B------:R-:W-:Y:S02]  /*a350*/  IMAD.MOV.U32 R153, RZ, RZ, -0x1 ;  /* 0xffffffffff997424 */ /* 0x000fe400078e00ff */
[----:B------:R-:W-:Y:S02]  /*a360*/  IMAD.MOV.U32 R23, RZ, RZ, -0x1 ;  /* 0xffffffffff177424 */ /* 0x000fe400078e00ff */
[----:B0-----:R-:W-:-:S04]  /*a370*/  IMAD.WIDE.U32 R16, R3, UR4, R16 ;  /* 0x0000000403107c25 */ /* 0x001fc8000f8e0010 */
[----:B------:R-:W-:Y:S01]  /*a380*/  IMAD R3, R3, UR5, RZ ;  /* 0x0000000503037c24 */ /* 0x000fe2000f8e02ff */
[----:B------:R-:W-:Y:S02]  /*a390*/  ULDC.64 UR4, c[0x0][0x650] ;  /* 0x0001940000047ab9 */ /* 0x000fe40000000a00 */
[----:B------:R-:W-:Y:S01]  /*a3a0*/  ISETP.GE.U32.AND P0, PT, R16, UR4, PT ;  /* 0x0000000410007c0c */ /* 0x000fe2000bf06070 */
[----:B------:R-:W-:-:S05]  /*a3b0*/  IMAD.IADD R17, R17, 0x1, R3 ;  /* 0x0000000111117824 */ /* 0x000fca00078e0203 */
[----:B------:R-:W-:-:S13]  /*a3c0*/  ISETP.GE.U32.AND.EX P0, PT, R17, UR5, PT, P0 ;  /* 0x0000000511007c0c */ /* 0x000fda000bf06100 */
[----:B------:R-:W-:Y:S05]  /*a3d0*/  @P0 BRA `(.L_x_282) ;  /* 0x0000000400640947 */ /* 0x000fea0003800000 */
[----:B------:R-:W0:Y:S01]  /*a3e0*/  S2R R12, SR_CTAID.X ;  /* 0x00000000000c7919 */ /* 0x000e220000002500 */
[----:B-12---:R-:W1:Y:S01]  /*a3f0*/  LDC.64 R10, c[0x0][0x628] ;  /* 0x00018a00ff0a7b82 */ /* 0x006e620000000a00 */
[----:B------:R-:W-:Y:S01]  /*a400*/  ULDC UR4, c[0x0][0x150] ;  /* 0x0000540000047ab9 */ /* 0x000fe20000000800 */
[----:B------:R-:W-:Y:S01]  /*a410*/  MOV R8, R16 ;  /* 0x0000001000087202 */ /* 0x000fe20000000f00 */
[----:B------:R-:W2:Y:S01]  /*a420*/  S2R R24, SR_CTAID.Y ;  /* 0x0000000000187919 */ /* 0x000ea20000002600 */
[----:B------:R-:W-:-:S04]  /*a430*/  IMAD.MOV.U32 R9, RZ, RZ, R17 ;  /* 0x000000ffff097224 */ /* 0x000fc800078e0011 */
[----:B------:R-:W2:Y:S08]  /*a440*/  LDC R21, c[0x0][0x144] ;  /* 0x00005100ff157b82 */ /* 0x000eb00000000800 */
[----:B------:R-:W2:Y:S08]  /*a450*/  LDC R0, c[0x0][0x630] ;  /* 0x00018c00ff007b82 */ /* 0x000eb00000000800 */
[----:B------:R-:W2:Y:S01]  /*a460*/  LDC.64 R14, c[0x0][0x620] ;  /* 0x00018800ff0e7b82 */ /* 0x000ea20000000a00 */
[----:B-1----:R-:W-:-:S04]  /*a470*/  ISETP.NE.U32.AND P0, PT, R10, RZ, PT ;  /* 0x000000ff0a00720c */ /* 0x002fc80003f05070 */
[----:B------:R-:W-:Y:S02]  /*a480*/  ISETP.NE.AND.EX P0, PT, R11, RZ, PT, P0 ;  /* 0x000000ff0b00720c */ /* 0x000fe40003f05300 */
[----:B0-----:R-:W-:-:S05]  /*a490*/  I2FP.F32.U32 R3, R12 ;  /* 0x0000000c00037245 */ /* 0x001fca0000201000 */
[----:B------:R-:W-:-:S04]  /*a4a0*/  FMUL R3, R3, UR4 ;  /* 0x0000000403037c20 */ /* 0x000fc80008400000 */
[----:B------:R0:W1:Y:S02]  /*a4b0*/  F2I.U32.TRUNC.NTZ R20, R3 ;  /* 0x0000000300147305 */ /* 0x000064000020f000 */
[----:B------:R-:W-:Y:S05]  /*a4c0*/  @!P0 BRA `(.L_x_283) ;  /* 0x0000000000288947 */ /* 0x000fea0003800000 */
[----:B0-----:R-:W0:Y:S02]  /*a4d0*/  LDC R3, c[0x0][0x634] ;  /* 0x00018d00ff037b82 */ /* 0x001e240000000800 */
        /* <DEDUP_REMOVED lines=9> */
.L_x_283:
[----:B------:R-:W3:Y:S01]  /*a570*/  LDC.64 R28, c[0x0][0x640] ;  /* 0x00019000ff1c7b82 */ /* 0x000ee20000000a00 */
[-CC-:B--2---:R-:W-:Y:S01]  /*a580*/  SHF.R.U64 R23, R8, R0.reuse, R9.reuse ;  /* 0x0000000008177219 */ /* 0x184fe20000001209 */
[----:B-1----:R-:W-:Y:S01]  /*a590*/  IMAD.MOV R20, RZ, RZ, -R20 ;  /* 0x000000ffff147224 */ /* 0x002fe200078e0a14 */
[----:B------:R-:W-:Y:S01]  /*a5a0*/  SHF.R.U32.HI R0, RZ, R0, R9 ;  /* 0x00000000ff007219 */ /* 0x000fe20000011609 */
[----:B------:R-:W-:Y:S01]  /*a5b0*/  ULDC UR4, c[0x0][0x154] ;  /* 0x0000550000047ab9 */ /* 0x000fe20000000800 */
[----:B0-----:R-:W-:Y:S01]  /*a5c0*/  IADD3 R3, P0, RZ, -R23, RZ ;  /* 0x80000017ff037210 */ /* 0x001fe20007f1e0ff */
[----:B------:R-:W-:Y:S02]  /*a5d0*/  IMAD R21, R21, R20, R12 ;  /* 0x0000001415157224 */ /* 0x000fe400078e020c */
[----:B------:R-:W0:Y:S01]  /*a5e0*/  LDC R6, c[0x0][0x618] ;  /* 0x00018600ff067b82 */ /* 0x000e220000000800 */
[----:B------:R-:W-:Y:S02]  /*a5f0*/  IMAD.MOV.U32 R7, RZ, RZ, 0x1 ;  /* 0x00000001ff077424 */ /* 0x000fe400078e00ff */
[----:B------:R-:W-:-:S04]  /*a600*/  IMAD.X R5, RZ, RZ, ~R0, P0 ;  /* 0x000000ffff057224 */ /* 0x000fc800000e0e00 */
[-C--:B------:R-:W-:Y:S01]  /*a610*/  IMAD R0, R5, R14.reuse, RZ ;  /* 0x0000000e05007224 */ /* 0x080fe200078e02ff */
[----:B------:R-:W1:Y:S01]  /*a620*/  LDC R8, c[0x0][0x608] ;  /* 0x00018200ff087b82 */ /* 0x000e620000000800 */
[----:B------:R-:W-:-:S04]  /*a630*/  IMAD.WIDE.U32 R4, R3, R14, R16 ;  /* 0x0000000e03047225 */ /* 0x000fc800078e0010 */
[----:B------:R-:W-:Y:S01]  /*a640*/  IMAD R3, R3, R15, R0 ;  /* 0x0000000f03037224 */ /* 0x000fe200078e0200 */
[----:B------:R-:W-:Y:S02]  /*a650*/  I2FP.F32.U32 R0, R24 ;  /* 0x0000001800007245 */ /* 0x000fe40000201000 */
[----:B------:R-:W2:Y:S01]  /*a660*/  LDC R26, c[0x0][0x658] ;  /* 0x00019600ff1a7b82 */ /* 0x000ea20000000800 */
[----:B------:R-:W-:Y:S01]  /*a670*/  IMAD.IADD R3, R5, 0x1, R3 ;  /* 0x0000000105037824 */ /* 0x000fe200078e0203 */
[----:B---3--:R-:W-:Y:S01]  /*a680*/  ISETP.NE.U32.AND P0, PT, R28, RZ, PT ;  /* 0x000000ff1c00720c */ /* 0x008fe20003f05070 */
[----:B------:R-:W-:Y:S01]  /*a690*/  FMUL R0, R0, UR4 ;  /* 0x0000000400007c20 */ /* 0x000fe20008400000 */
[----:B------:R-:W-:Y:S02]  /*a6a0*/  MOV R5, 0xffffffff ;  /* 0xffffffff00057802 */ /* 0x000fe40000000f00 */
[----:B------:R-:W-:Y:S01]  /*a6b0*/  ISETP.NE.AND.EX P0, PT, R29, RZ, PT, P0 ;  /* 0x000000ff1d00720c */ /* 0x000fe20003f05300 */
[----:B------:R3:W2:Y:S01]  /*a6c0*/  F2I.U32.TRUNC.NTZ R13, R0 ;  /* 0x00000000000d7305 */ /* 0x0006a2000020f000 */
[----:B------:R-:W3:Y:S01]  /*a6d0*/  LDC R15, c[0x0][0x148] ;  /* 0x00005200ff0f7b82 */ /* 0x000ee20000000800 */
[----:B0-----:R-:W-:-:S02]  /*a6e0*/  SHF.R.U64 R12, R4, R6, R3 ;  /* 0x00000006040c7219 */ /* 0x001fc40000001203 */
[----:B------:R-:W-:-:S05]  /*a6f0*/  SHF.R.U32.HI R3, RZ, R6, R3 ;  /* 0x00000006ff037219 */ /* 0x000fca0000011603 */
[----:B------:R-:W0:Y:S01]  /*a700*/  LDC R20, c[0x0][0x600] ;  /* 0x00018000ff147b82 */ /* 0x000e220000000800 */
[-CC-:B-1----:R-:W-:Y:S02]  /*a710*/  SHF.R.U64 R10, R12, R8.reuse, R3.reuse ;  /* 0x000000080c0a7219 */ /* 0x182fe40000001203 */
[----:B------:R-:W-:-:S05]  /*a720*/  SHF.R.U32.HI R3, RZ, R8, R3 ;  /* 0x00000008ff037219 */ /* 0x000fca0000011603 */
[----:B------:R-:W1:Y:S01]  /*a730*/  LDC R27, c[0x0][0x648] ;  /* 0x00019200ff1b7b82 */ /* 0x000e620000000800 */
[-C--:B--2---:R-:W-:Y:S02]  /*a740*/  SHF.L.U32 R4, R5, R26.reuse, RZ ;  /* 0x0000001a05047219 */ /* 0x084fe400000006ff */
[--C-:B------:R-:W-:Y:S02]  /*a750*/  SHF.R.U64 R14, R10, R26, R3.reuse ;  /* 0x0000001a0a0e7219 */ /* 0x100fe40000001203 */
[----:B------:R-:W-:Y:S02]  /*a760*/  LOP3.LUT R25, RZ, R4, RZ, 0x33, !PT ;  /* 0x00000004ff197212 */ /* 0x000fe400078e33ff */
[-C--:B------:R-:W-:Y:S01]  /*a770*/  SHF.R.U32.HI R5, RZ, R26.reuse, R3 ;  /* 0x0000001aff057219 */ /* 0x080fe20000011603 */
[----:B------:R-:W2:Y:S01]  /*a780*/  LDC R30, c[0x0][0x638] ;  /* 0x00018e00ff1e7b82 */ /* 0x000ea20000000800 */
[----:B------:R-:W-:Y:S01]  /*a790*/  SHF.L.U32 R152, R7, R26, RZ ;  /* 0x0000001a07987219 */ /* 0x000fe200000006ff */
[----:B------:R-:W-:-:S06]  /*a7a0*/  IMAD.MOV.U32 R4, RZ, RZ, R14 ;  /* 0x000000ffff047224 */ /* 0x000fcc00078e000e */
[----:B------:R-:W0:Y:S01]  /*a7b0*/  LDC R31, c[0x0][0x610] ;  /* 0x00018400ff1f7b82 */ /* 0x000e220000000800 */
[----:B------:R-:W-:Y:S05]  /*a7c0*/  @!P0 BRA `(.L_x_284) ;  /* 0x0000000000288947 */ /* 0x000fea0003800000 */
[----:B------:R-:W4:Y:S02]  /*a7d0*/  LDC R3, c[0x0][0x64c] ;  /* 0x00019300ff037b82 */ /* 0x000f240000000800 */
[----:B----4-:R-:W-:-:S05]  /*a7e0*/  IADD3 R3, P0, R14, R3, RZ ;  /* 0x000000030e037210 */ /* 0x010fca0007f1e0ff */
        /* <DEDUP_REMOVED lines=8> */
.L_x_284:
[----:B------:R-:W-:Y:S01]  /*a870*/  ISETP.NE.AND P0, PT, R2, 0x1, PT ;  /* 0x000000010200780c */ /* 0x000fe20003f05270 */
[----:B0-----:R-:W-:Y:S01]  /*a880*/  VIADD R7, R20, 0xffffffff ;  /* 0xffffffff14077836 */ /* 0x001fe20000000000 */
[----:B-1-3--:R-:W-:Y:S01]  /*a890*/  SHF.R.U64 R0, R4, R27, R5 ;  /* 0x0000001b04007219 */ /* 0x00afe20000001205 */
[----:B------:R-:W-:Y:S01]  /*a8a0*/  IMAD.MOV R13, RZ, RZ, -R13 ;  /* 0x000000ffff0d7224 */ /* 0x000fe200078e0a0d */
[----:B------:R-:W-:Y:S01]  /*a8b0*/  LOP3.LUT R5, R10, R25, RZ, 0xc0, !PT ;  /* 0x000000190a057212 */ /* 0x000fe200078ec0ff */
[----:B------:R-:W-:Y:S01]  /*a8c0*/  IMAD.MOV.U32 R4, RZ, RZ, 0x1 ;  /* 0x00000001ff047424 */ /* 0x000fe200078e00ff */
[----:B------:R-:W-:-:S03]  /*a8d0*/  IADD3 R3, -R0, RZ, RZ ;  /* 0x000000ff00037210 */ /* 0x000fc60007ffe1ff */
[----:B------:R-:W-:Y:S01]  /*a8e0*/  IMAD R152, R152, R0, R5 ;  /* 0x0000000098987224 */ /* 0x000fe200078e0205 */
[----:B------:R-:W-:Y:S01]  /*a8f0*/  LOP3.LUT R5, R12, R7, RZ, 0xc0, !PT ;  /* 0x000000070c057212 */ /* 0x000fe200078ec0ff */
[----:B--2---:R-:W-:Y:S02]  /*a900*/  IMAD R0, R3, R30, R14 ;  /* 0x0000001e03007224 */ /* 0x004fe400078e020e */
[----:B------:R-:W-:Y:S02]  /*a910*/  @P0 IMAD R21, R15, R13, R24 ;  /* 0x0000000d0f150224 */ /* 0x000fe400078e0218 */
[----:B------:R-:W-:Y:S01]  /*a920*/  IMAD R3, R0, R20, R5 ;  /* 0x0000001400037224 */ /* 0x000fe200078e0205 */
[----:B------:R-:W-:Y:S01]  /*a930*/  PRMT R0, R4, 0x7610, R0 ;  /* 0x0000761004007816 */ /* 0x000fe20000000000 */
[----:B------:R-:W-:-:S05]  /*a940*/  IMAD R152, R152, R31, R21 ;  /* 0x0000001f98987224 */ /* 0x000fca00078e0215 */
[----:B------:R-:W-:Y:S02]  /*a950*/  SEL R153, R3, R152, !P0 ;  /* 0x0000009803997207 */ /* 0x000fe40004000000 */
[----:B------:R-:W-:-:S07]  /*a960*/  SEL R152, R152, R3, !P0 ;  /* 0x0000000398987207 */ /* 0x000fce0004000000 */
.L_x_282:
[----:B------:R-:W-:-:S13]  /*a970*/  LOP3.LUT P0, RZ, R0, 0xff, RZ, 0xc0, !PT ;  /* 0x000000ff00ff7812 */ /* 0x000fda000780c0ff */
[----:B------:R-:W-:Y:S05]  /*a980*/  @P0 BRA `(.L_x_285) ;  /* 0xffffff64009c0947 */ /* 0x000fea000383ffff */
[----:B------:R-:W-:Y:S05]  /*a990*/  EXIT ;  /* 0x000000000000794d */ /* 0x000fea0003800000 */
.L_x_4:
[----:B0-----:R-:W-:Y:S01]  /*a9a0*/  ULDC.64 UR4, c[0x0][0x650] ;  /* 0x0001940000047ab9 */ /* 0x001fe20000000a00 */
        /* <DEDUP_REMOVED lines=20> */
[----:B------:R-:W-:Y:S01]  /*aaf0*/  IMAD.WIDE.U32 R6, R11, R12, RZ ;  /* 0x0000000c0b067225 */ /* 0x000fe200078e00ff */
[----:B------:R-:W-:-:S03]  /*ab00*/  IADD3.X R11, RZ, RZ, RZ, P0, !PT ;  /* 0x000000ffff0b7210 */ /* 0x000fc600007fe4ff */
[----:B------:R-:W-:Y:S01]  /*ab10*/  IMAD.MOV.U32 R10, RZ, RZ, R9 ;  /* 0x000000ffff0a7224 */ /* 0x000fe200078e0009 */
[----:B------:R-:W-:-:S05]  /*ab20*/  IADD3 RZ, P0, R7, R8, RZ ;  /* 0x0000000807ff7210 */ /* 0x000fca0007f1e0ff */
[----:B------:R-:W-:-:S08]  /*ab30*/  IMAD.WIDE.U32.X R10, R15, R13, R10, P0 ;  /* 0x0000000d0f0a7225 */ /* 0x000fd000000e040a */
.L_x_287:
[--C-:B------:R-:W-:Y:S01]  /*ab40*/  SHF.R.U64 R12, R10, R14, R11.reuse ;  /* 0x0000000e0a0c7219 */ /* 0x100fe2000000120b */
[----:B------:R-:W0:Y:S01]  /*ab50*/  LDC R22, c[0x0][0x618] ;  /* 0x00018600ff167b82 */ /* 0x000e220000000800 */
[----:B------:R-:W-:Y:S01]  /*ab60*/  I2FP.F32.U32 R6, R4 ;  /* 0x0000000400067245 */ /* 0x000fe20000201000 */
[----:B------:R-:W-:Y:S01]  /*ab70*/  ULDC UR4, c[0x0][0x150] ;  /* 0x0000540000047ab9 */ /* 0x000fe20000000800 */
[----:B------:R-:W-:Y:S02]  /*ab80*/  SHF.R.U32.HI R5, RZ, R14, R11 ;  /* 0x0000000eff057219 */ /* 0x000fe4000001160b */
[----:B------:R-:W-:Y:S01]  /*ab90*/  IADD3 R9, P0, RZ, -R12, RZ ;  /* 0x8000000cff097210 */ /* 0x000fe20007f1e0ff */
[----:B------:R-:W-:Y:S01]  /*aba0*/  FMUL R11, R6, UR4 ;  /* 0x00000004060b7c20 */ /* 0x000fe20008400000 */
[----:B------:R-:W-:Y:S01]  /*abb0*/  ULDC UR4, c[0x0][0x154] ;  /* 0x0000550000047ab9 */ /* 0x000fe20000000800 */
[----:B------:R-:W1:Y:S02]  /*abc0*/  LDC.64 R24, c[0x0][0x640] ;  /* 0x00019000ff187b82 */ /* 0x000e640000000a00 */
[----:B------:R-:W-:-:S02]  /*abd0*/  IMAD.X R5, RZ, RZ, ~R5, P0 ;  /* 0x000000ffff057224 */ /* 0x000fc400000e0e05 */
[----:B------:R-:W2:Y:S01]  /*abe0*/  F2I.U32.TRUNC.NTZ R11, R11 ;  /* 0x0000000b000b7305 */ /* 0x000ea2000020f000 */
[----:B------:R-:W-:-:S03]  /*abf0*/  IMAD.WIDE.U32 R6, R9, R20, R16 ;  /* 0x0000001409067225 */ /* 0x000fc600078e0010 */
[----:B------:R-:W3:Y:S01]  /*ac00*/  LDC R13, c[0x0][0x144] ;  /* 0x00005100ff0d7b82 */ /* 0x000ee20000000800 */
[----:B------:R-:W-:-:S04]  /*ac10*/  IMAD R8, R5, R20, RZ ;  /* 0x0000001405087224 */ /* 0x000fc800078e02ff */
[----:B------:R-:W-:Y:S02]  /*ac20*/  IMAD R5, R9, R21, R8 ;  /* 0x0000001509057224 */ /* 0x000fe400078e0208 */
[----:B------:R-:W-:Y:S01]  /*ac30*/  IMAD.MOV.U32 R8, RZ, RZ, -0x1 ;  /* 0xffffffffff087424 */ /* 0x000fe200078e00ff */
[----:B------:R-:W4:Y:S01]  /*ac40*/  LDC R14, c[0x0][0x608] ;  /* 0x00018200ff0e7b82 */ /* 0x000f220000000800 */
[----:B------:R-:W-:Y:S01]  /*ac50*/  IMAD.IADD R5, R7, 0x1, R5 ;  /* 0x0000000107057824 */ /* 0x000fe200078e0205 */
[----:B------:R-:W-:-:S04]  /*ac60*/  I2FP.F32.U32 R7, R3 ;  /* 0x0000000300077245 */ /* 0x000fc80000201000 */
[-C--:B0-----:R-:W-:Y:S01]  /*ac70*/  SHF.R.U64 R10, R6, R22.reuse, R5 ;  /* 0x00000016060a7219 */ /* 0x081fe20000001205 */
[----:B--2---:R-:W-:Y:S01]  /*ac80*/  IMAD.MOV R6, RZ, RZ, -R11 ;  /* 0x000000ffff067224 */ /* 0x004fe200078e0a0b */
[----:B------:R-:W0:Y:S01]  /*ac90*/  LDC R9, c[0x0][0x658] ;  /* 0x00019600ff097b82 */ /* 0x000e220000000800 */
[----:B-1----:R-:W-:Y:S01]  /*aca0*/  ISETP.NE.U32.AND P0, PT, R24, RZ, PT ;  /* 0x000000ff1800720c */ /* 0x002fe20003f05070 */
[----:B------:R-:W-:Y:S01]  /*acb0*/  FMUL R7, R7, UR4 ;  /* 0x0000000407077c20 */ /* 0x000fe20008400000 */
[----:B------:R-:W-:Y:S02]  /*acc0*/  SHF.R.U32.HI R5, RZ, R22, R5 ;  /* 0x00000016ff057219 */ /* 0x000fe40000011605 */
[----:B------:R-:W-:-:S03]  /*acd0*/  ISETP.NE.AND.EX P0, PT, R25, RZ, PT, P0 ;  /* 0x000000ff1900720c */ /* 0x000fc60003f05300 */
[----:B------:R-:W1:Y:S01]  /*ace0*/  LDC R20, c[0x0][0x148] ;  /* 0x00005200ff147b82 */ /* 0x000e620000000800 */
[----:B---3--:R-:W-:Y:S02]  /*acf0*/  IMAD R23, R13, R6, R4 ;  /* 0x000000060d177224 */ /* 0x008fe400078e0204 */
[----:B------:R-:W-:-:S05]  /*ad00*/  IMAD.MOV.U32 R6, RZ, RZ, 0x1 ;  /* 0x00000001ff067424 */ /* 0x000fca00078e00ff */
[----:B------:R-:W2:Y:S01]  /*ad10*/  LDC R21, c[0x0][0x600] ;  /* 0x00018000ff157b82 */ /* 0x000ea20000000800 */
[-CC-:B----4-:R-:W-:Y:S02]  /*ad20*/  SHF.R.U64 R13, R10, R14.reuse, R5.reuse ;  /* 0x0000000e0a0d7219 */ /* 0x190fe40000001205 */
[----:B------:R-:W-:Y:S02]  /*ad30*/  SHF.R.U32.HI R4, RZ, R14, R5 ;  /* 0x0000000eff047219 */ /* 0x000fe40000011605 */
[----:B------:R3:W4:Y:S03]  /*ad40*/  F2I.U32.TRUNC.NTZ R14, R7 ;  /* 0x00000007000e7305 */ /* 0x000726000020f000 */
[----:B------:R-:W1:Y:S01]  /*ad50*/  LDC R26, c[0x0][0x648] ;  /* 0x00019200ff1a7b82 */ /* 0x000e620000000800 */
[-C--:B0-----:R-:W-:Y:S02]  /*ad60*/  SHF.R.U64 R15, R13, R9.reuse, R4 ;  /* 0x000000090d0f7219 */ /* 0x081fe40000001204 */
[----:B------:R-:W-:-:S02]  /*ad70*/  SHF.L.U32 R8, R8, R9, RZ ;  /* 0x0000000908087219 */ /* 0x000fc400000006ff */
[-C--:B------:R-:W-:Y:S01]  /*ad80*/  SHF.R.U32.HI R5, RZ, R9.reuse, R4 ;  /* 0x00000009ff057219 */ /* 0x080fe20000011604 */
[----:B------:R-:W-:Y:S01]  /*ad90*/  IMAD.MOV.U32 R4, RZ, RZ, R15 ;  /* 0x000000ffff047224 */ /* 0x000fe200078e000f */
[----:B------:R-:W-:Y:S01]  /*ada0*/  SHF.L.U32 R22, R6, R9, RZ ;  /* 0x0000000906167219 */ /* 0x000fe200000006ff */
[----:B------:R-:W0:Y:S01]  /*adb0*/  LDC R27, c[0x0][0x638] ;  /* 0x00018e00ff1b7b82 */ /* 0x000e220000000800 */
[----:B------:R-:W-:-:S07]  /*adc0*/  LOP3.LUT R28, RZ, R8, RZ, 0x33, !PT ;  /* 0x00000008ff1c7212 */ /* 0x000fce00078e33ff */
[----:B------:R-:W0:Y:S01]  /*add0*/  LDC R29, c[0x0][0x610] ;  /* 0x00018400ff1d7b82 */ /* 0x000e220000000800 */
[----:B---34-:R-:W-:Y:S05]  /*ade0*/  @!P0 BRA `(.L_x_288) ;  /* 0x0000000000288947 */ /* 0x018fea0003800000 */
[----:B------:R-:W3:Y:S02]  /*adf0*/  LDC R4, c[0x0][0x64c] ;  /* 0x00019300ff047b82 */ /* 0x000ee40000000800 */
[----:B---3--:R-:W-:-:S04]  /*ae00*/  IADD3 R9, P0, R15, R4, RZ ;  /* 0x000000040f097210 */ /* 0x008fc80007f1e0ff */
[----:B------:R-:W-:-:S05]  /*ae10*/  IADD3.X R11, RZ, R5, RZ, P0, !PT ;  /* 0x00000005ff0b7210 */ /* 0x000fca00007fe4ff */
[----:B------:R-:W-:-:S04]  /*ae20*/  IMAD.WIDE.U32 R4, R11, R24, RZ ;  /* 0x000000180b047225 */ /* 0x000fc800078e00ff */
[----:B------:R-:W-:-:S04]  /*ae30*/  IMAD.WIDE.U32 R6, P0, R9, R25, R4 ;  /* 0x0000001909067225 */ /* 0x000fc80007800004 */
[----:B------:R-:W-:-:S04]  /*ae40*/  IMAD.WIDE.U32 R4, R9, R24, RZ ;  /* 0x0000001809047225 */ /* 0x000fc800078e00ff */
[----:B------:R-:W-:Y:S01]  /*ae50*/  IMAD.X R9, RZ, RZ, RZ, P0 ;  /* 0x000000ffff097224 */ /* 0x000fe200000e06ff */
[----:B------:R-:W-:Y:S01]  /*ae60*/  IADD3 RZ, P0, R5, R6, RZ ;  /* 0x0000000605ff7210 */ /* 0x000fe20007f1e0ff */
[----:B------:R-:W-:-:S04]  /*ae70*/  IMAD.MOV.U32 R8, RZ, RZ, R7 ;  /* 0x000000ffff087224 */ /* 0x000fc800078e0007 */
[----:B------:R-:W-:-:S08]  /*ae80*/  IMAD.WIDE.U32.X R4, R11, R25, R8, P0 ;  /* 0x000000190b047225 */ /* 0x000fd000000e0408 */
.L_x_288:
[----:B------:R-:W-:Y:S01]  /*ae90*/  ISETP.NE.AND P0, PT, R2, 0x1, PT ;  /* 0x000000010200780c */ /* 0x000fe20003f05270 */
[----:B--2---:R-:W-:Y:S01]  /*aea0*/  VIADD R7, R21, 0xffffffff ;  /* 0xffffffff15077836 */ /* 0x004fe20000000000 */
[----:B-1----:R-:W-:Y:S01]  /*aeb0*/  SHF.R.U64 R5, R4, R26, R5 ;  /* 0x0000001a04057219 */ /* 0x002fe20000001205 */
[----:B------:R-:W-:Y:S01]  /*aec0*/  IMAD.MOV R14, RZ, RZ, -R14 ;  /* 0x000000ffff0e7224 */ /* 0x000fe200078e0a0e */
[----:B------:R-:W-:Y:S01]  /*aed0*/  LOP3.LUT R4, R13, R28, RZ, 0xc0, !PT ;  /* 0x0000001c0d047212 */ /* 0x000fe200078ec0ff */
[----:B------:R-:W-:Y:S01]  /*aee0*/  IMAD.MOV.U32 R8, RZ, RZ, R12 ;  /* 0x000000ffff087224 */ /* 0x000fe200078e000c */
[----:B------:R-:W-:Y:S01]  /*aef0*/  LOP3.LUT R10, R10, R7, RZ, 0xc0, !PT ;  /* 0x000000070a0a7212 */ /* 0x000fe200078ec0ff */
[----:B------:R-:W-:Y:S02]  /*af00*/  IMAD.MOV R6, RZ, RZ, -R5 ;  /* 0x000000ffff067224 */ /* 0x000fe400078e0a05 */
[----:B------:R-:W-:-:S04]  /*af10*/  IMAD R4, R22, R5, R4 ;  /* 0x0000000516047224 */ /* 0x000fc800078e0204 */
[----:B------:R-:W-:Y:S02]  /*af20*/  @P0 IMAD R23, R20, R14, R3 ;  /* 0x0000000e14170224 */ /* 0x000fe400078e0203 */
[----:B0-----:R-:W-:Y:S02]  /*af30*/  IMAD R3, R6, R27, R15 ;  /* 0x0000001b06037224 */ /* 0x001fe400078e020f */
[----:B------:R-:W-:Y:S02]  /*af40*/  IMAD R7, R4, R29, R23 ;  /* 0x0000001d04077224 */ /* 0x000fe400078e0217 */
[----:B------:R-:W-:Y:S02]  /*af50*/  IMAD R4, R3, R21, R10 ;  /* 0x0000001503047224 */ /* 0x000fe400078e020a */
[----:B------:R-:W-:-:S03]  /*af60*/  IMAD.MOV.U32 R6, RZ, RZ, 0x1 ;  /* 0x00000001ff067424 */ /* 0x000fc600078e00ff */
[----:B------:R-:W-:Y:S02]  /*af70*/  SEL R9, R4, R7, !P0 ;  /* 0x0000000704097207 */ /* 0x000fe40004000000 */
[----:B------:R-:W-:-:S07]  /*af80*/  SEL R7, R7, R4, !P0 ;  /* 0x0000000407077207 */ /* 0x000fce0004000000 */
.L_x_286:
[----:B------:R-:W-:-:S08]  /*af90*/  NOP ;  /* 0x0000000000007918 */ /* 0x000fd00000000000 */
[----:B------:R-:W0:-:S00]  /*afa0*/  USETMAXREG.DEALLOC.CTAPOOL 0x28 ;  /* 0x00000028000079c8 */ /* 0x000e0000080e0500 */
[----:B0-----:R-:W-:-:S13]  /*afb0*/  ISETP.NE.AND P0, PT, R0, RZ, PT ;  /* 0x000000ff0000720c */ /* 0x001fda0003f05270 */
[----:B------:R-:W-:Y:S05]  /*afc0*/  @P0 EXIT ;  /* 0x000000000000094d */ /* 0x000fea0003800000 */
[----:B------:R-:W-:Y:S01]  /*afd0*/  LOP3.LUT P0, RZ, R6, 0xff, RZ, 0xc0, !PT ;  /* 0x000000ff06ff7812 */ /* 0x000fe2000780c0ff */
[----:B------:R-:W-:Y:S01]  /*afe0*/  IMAD.MOV.U32 R12, RZ, RZ, RZ ;  /* 0x000000ffff0c7224 */ /* 0x000fe200078e00ff */
[----:B------:R-:W-:-:S11]  /*aff0*/  MOV R0, 0x1 ;  /* 0x0000000100007802 */ /* 0x000fd60000000f00 */
[----:B------:R-:W-:Y:S05]  /*b000*/  @!P0 BRA `(.L_x_289) ;  /* 0x0000000c00888947 */ /* 0x000fea0003800000 */
[----:B------:R-:W0:Y:S01]  /*b010*/  LDC R0, c[0x0][0x28c] ;  /* 0x0000a300ff007b82 */ /* 0x000e220000000800 */
[----:B------:R-:W-:Y:S01]  /*b020*/  ULDC UR5, c[0x0][0x658] ;  /* 0x0001960000057ab9 */ /* 0x000fe20000000800 */
[----:B------:R-:W-:Y:S01]  /*b030*/  UMOV UR7, 0xffffffff ;  /* 0xffffffff00077882 */ /* 0x000fe20000000000 */
[----:B------:R-:W-:Y:S01]  /*b040*/  ULDC UR6, c[0x0][0xc] ;  /* 0x0000030000067ab9 */ /* 0x000fe20000000800 */
[----:B------:R-:W-:Y:S01]  /*b050*/  USHF.L.U32 UR9, UR7, UR5, URZ ;  /* 0x0000000507097299 */ /* 0x000fe2000800063f */
[C---:B------:R-:W-:Y:S01]  /*b060*/  LOP3.LUT P2, RZ, R18.reuse, 0x7f, RZ, 0xc0, !PT ;  /* 0x0000007f12ff7812 */ /* 0x040fe2000784c0ff */
[----:B------:R-:W-:Y:S01]  /*b070*/  UMOV UR8, 0x1 ;  /* 0x0000000100087882 */ /* 0x000fe20000000000 */
[----:B------:R-:W-:Y:S01]  /*b080*/  ULDC UR7, c[0x0][0x10] ;  /* 0x0000040000077ab9 */ /* 0x000fe20000000800 */
[----:B------:R-:W-:Y:S01]  /*b090*/  LOP3.LUT P0, RZ, R18, 0x1f, RZ, 0xc0, !PT ;  /* 0x0000001f12ff7812 */ /* 0x000fe2000780c0ff */
[----:B------:R-:W-:Y:S01]  /*b0a0*/  UIMAD.WIDE.U32 UR6, UR6, UR7, URZ ;  /* 0x00000007060672a5 */ /* 0x000fe2000f8e003f */
[----:B------:R-:W-:Y:S01]  /*b0b0*/  BSSY B0, `(.L_x_289) ;  /* 0x00000d7000007945 */ /* 0x000fe20003800000 */
[----:B------:R-:W-:Y:S01]  /*b0c0*/  USHF.L.U32 UR5, UR8, UR5, URZ ;  /* 0x0000000508057299 */ /* 0x000fe2000800063f */
[----:B------:R-:W-:Y:S01]  /*b0d0*/  IMAD.MOV.U32 R13, RZ, RZ, 0x1 ;  /* 0x00000001ff0d7424 */ /* 0x000fe200078e00ff */
[----:B------:R-:W-:Y:S01]  /*b0e0*/  LOP3.LUT R11, R19, 0x2, RZ, 0xfc, !PT ;  /* 0x00000002130b7812 */ /* 0x000fe200078efcff */
[----:B------:R-:W-:Y:S01]  /*b0f0*/  ULDC UR8, c[0x0][0x14] ;  /* 0x0000050000087ab9 */ /* 0x000fe20000000800 */
[----:B------:R-:W-:Y:S01]  /*b100*/  PLOP3.LUT P0, PT, P0, P2, PT, 0x8a, 0x0 ;  /* 0x000000000000781c */ /* 0x000fe20000705172 */
[----:B------:R-:W-:Y:S01]  /*b110*/  UIMAD.WIDE.U32 UR30, UR6, UR8, URZ ;  /* 0x00000008061e72a5 */ /* 0x000fe2000f8e003f */
[----:B------:R-:W-:Y:S01]  /*b120*/  IMAD.MOV.U32 R12, RZ, RZ, RZ ;  /* 0x000000ffff0c7224 */ /* 0x000fe200078e00ff */
[----:B------:R-:W-:Y:S01]  /*b130*/  UIMAD UR7, UR7, UR8, URZ ;  /* 0x00000008070772a4 */ /* 0x000fe2000f8e023f */
[----:B------:R-:W-:Y:S01]  /*b140*/  ULDC UR4, c[0x0][0x600] ;  /* 0x0001800000047ab9 */ /* 0x000fe20000000800 */
[----:B------:R-:W-:-:S02]  /*b150*/  ULOP3.LUT UR6, URZ, UR9, URZ, 0x33, !UPT ;  /* 0x000000093f067292 */ /* 0x000fc4000f8e333f */
[----:B------:R-:W-:Y:S01]  /*b160*/  UIADD3 UR4, UR4, -0x1, URZ ;  /* 0xffffffff04047890 */ /* 0x000fe2000fffe03f */
[----:B0-----:R-:W-:Y:S01]  /*b170*/  VIADD R0, R0, 0x1f ;  /* 0x0000001f00007836 */ /* 0x001fe20000000000 */
[----:B------:R-:W-:Y:S01]  /*b180*/  UIADD3 UR7, UR31, UR7, URZ ;  /* 0x000000071f077290 */ /* 0x000fe2000fffe03f */
[----:B------:R-:W-:-:S03]  /*b190*/  ULDC.64 UR38, c[0x0][0x198] ;  /* 0x0000660000267ab9 */ /* 0x000fc60000000a00 */
[----:B------:R-:W-:-:S04]  /*b1a0*/  SHF.R.S32.HI R3, RZ, 0x1f, R0 ;  /* 0x0000001fff037819 */ /* 0x000fc80000011400 */
[----:B------:R-:W-:Y:S01]  /*b1b0*/  LEA.HI R3, R3, R0, RZ, 0x5 ;  /* 0x0000000003037211 */ /* 0x000fe200078f28ff */
[----:B------:R-:W-:-:S03]  /*b1c0*/  IMAD.MOV.U32 R0, RZ, RZ, 0x1 ;  /* 0x00000001ff007424 */ /* 0x000fc600078e00ff */
[----:B------:R-:W-:-:S05]  /*b1d0*/  SHF.R.S32.HI R3, RZ, 0x5, R3 ;  /* 0x00000005ff037819 */ /* 0x000fca0000011403 */
[----:B------:R-:W-:-:S07]  /*b1e0*/  VIADD R10, R3, 0x1 ;  /* 0x00000001030a7836 */ /* 0x000fce0000000000 */
.L_x_301:
[----:B------:R-:W-:-:S03]  /*b1f0*/  UMOV UR8, 0xffffffff ;  /* 0xffffffff00087882 */ /* 0x000fc60000000000 */
[----:B------:R-:W-:Y:S05]  /*b200*/  BRA.DIV UR8, `(.L_x_290) ;  /* 0x0000001208a87947 */ /* 0x000fea000b800000 */
[----:B------:R-:W-:-:S13]  /*b210*/  ELECT P6, URZ, PT ;  /* 0x00000000003f782f */ /* 0x000fda00038c0000 */
.L_x_317:
[----:B------:R-:W-:Y:S04]  /*b220*/  BSSY B1, `(.L_x_291) ;  /* 0x000004e000017945 */ /* 0x000fe80003800000 */
[----:B------:R-:W-:Y:S05]  /*b230*/  @!P6 BRA `(.L_x_292) ;  /* 0x000000040030e947 */ /* 0x000fea0003800000 */
[----:B------:R-:W0:Y:S02]  /*b240*/  LDC R4, c[0x0][0x28c] ;  /* 0x0000a300ff047b82 */ /* 0x000e240000000800 */
[----:B0-----:R-:W-:-:S13]  /*b250*/  ISETP.GE.AND P1, PT, R4, 0x1, PT ;  /* 0x000000010400780c */ /* 0x001fda0003f26270 */
[----:B------:R-:W-:Y:S05]  /*b260*/  @!P1 BRA `(.L_x_292) ;  /* 0x0000000400249947 */ /* 0x000fea0003800000 */
[----:B------:R-:W-:Y:S01]  /*b270*/  IMAD.SHL.U32 R15, R7, 0x100, RZ ;  /* 0x00000100070f7824 */ /* 0x000fe200078e00ff */
[----:B------:R-:W-:Y:S01]  /*b280*/  SHF.L.U32 R18, R9, 0x7, RZ ;  /* 0x0000000709127819 */ /* 0x000fe200000006ff */
[----:B------:R-:W-:Y:S02]  /*b290*/  IMAD.MOV.U32 R20, RZ, RZ, RZ ;  /* 0x000000ffff147224 */ /* 0x000fe400078e00ff */
[----:B------:R-:W-:Y:S02]  /*b2a0*/  IMAD.MOV.U32 R4, RZ, RZ, R10 ;  /* 0x000000ffff047224 */ /* 0x000fe400078e000a */
[----:B------:R-:W-:Y:S02]  /*b2b0*/  IMAD.MOV.U32 R5, RZ, RZ, R0 ;  /* 0x000000ffff057224 */ /* 0x000fe400078e0000 */
[----:B------:R-:W-:Y:S02]  /*b2c0*/  IMAD.MOV.U32 R6, RZ, RZ, R12 ;  /* 0x000000ffff067224 */ /* 0x000fe400078e000c */
[----:B------:R-:W-:-:S02]  /*b2d0*/  VIADD R22, R15, 0x40 ;  /* 0x000000400f167836 */ /* 0x000fc40000000000 */
[C---:B------:R-:W-:Y:S02]  /*b2e0*/  VIADD R23, R15.reuse, 0x80 ;  /* 0x000000800f177836 */ /* 0x040fe40000000000 */
[----:B------:R-:W-:-:S07]  /*b2f0*/  VIADD R24, R15, 0xc0 ;  /* 0x000000c00f187836 */ /* 0x000fce0000000000 */
.L_x_296:
[----:B------:R-:W0:Y:S01]  /*b300*/  S2R R14, SR_CgaCtaId ;  /* 0x00000000000e7919 */ /* 0x000e220000008800 */
[----:B------:R-:W-:Y:S01]  /*b310*/  MOV R7, 0x400 ;  /* 0x0000040000077802 */ /* 0x000fe20000000f00 */
[----:B------:R-:W1:Y:S03]  /*b320*/  @!P2 LDC R9, c[0x0][0x500] ;  /* 0x00014000ff09ab82 */ /* 0x000e660000000800 */
[----:B0-----:R-:W-:Y:S02]  /*b330*/  LEA R21, R14, R7, 0x18 ;  /* 0x000000070e157211 */ /* 0x001fe400078ec0ff */
[----:B------:R-:W-:Y:S02]  /*b340*/  SHF.L.U32 R7, R5, 0x1f, RZ ;  /* 0x0000001f05077819 */ /* 0x000fe400000006ff */
[----:B------:R-:W-:-:S04]  /*b350*/  LEA R14, R6, R21, 0x3 ;  /* 0x00000015060e7211 */ /* 0x000fc800078e18ff */
[----:B------:R-:W0:Y:S02]  /*b360*/  SYNCS.PHASECHK.TRANS64.TRYWAIT P1, [R14+URZ+0x48], R7 ;  /* 0x000048070e0075a7 */ /* 0x000e24000802017f */
[----:B01----:R-:W-:Y:S05]  /*b370*/  @!P1 BRA `(.L_x_293) ;  /* 0x00000010006c9947 */ /* 0x003fea0003800000 */
.L_x_318:
[----:B0-----:R-:W-:Y:S01]  /*b380*/  PRMT R7, R11, 0x9910, RZ ;  /* 0x000099100b077816 */ /* 0x001fe200000000ff */
[----:B------:R0:W-:Y:S03]  /*b390*/  @!P2 SYNCS.ARRIVE.TRANS64 RZ, [R14+URZ], R9 ;  /* 0x000000090effa9a7 */ /* 0x0001e6000800003f */
[----:B------:R-:W-:-:S13]  /*b3a0*/  ISETP.NE.AND P1, PT, R7, 0x2, PT ;  /* 0x000000020700780c */ /* 0x000fda0003f25270 */
[----:B0-----:R-:W-:Y:S05]  /*b3b0*/  @P1 BRA `(.L_x_294) ;  /* 0x0000000000041947 */ /* 0x001fea0003800000 */
[----:B------:R-:W-:Y:S01]  /*b3c0*/  BPT.TRAP 0x1 ;  /* 0x000000040000795c */ /* 0x000fe20000300000 */
.L_x_294:
[----:B------:R-:W-:Y:S05]  /*b3d0*/  @P0 BRA `(.L_x_295) ;  /* 0x0000000000040947 */ /* 0x000fea0003800000 */
[----:B------:R-:W-:Y:S01]  /*b3e0*/  BPT.TRAP 0x1 ;  /* 0x000000040000795c */ /* 0x000fe20000300000 */
.L_x_295:
[--C-:B------:R-:W-:Y:S01]  /*b3f0*/  IMAD R7, R6, 0x4000, R21.reuse ;  /* 0x0000400006077824 */ /* 0x100fe200078e0215 */
[----:B------:R-:W-:Y:S01]  /*b400*/  R2UR UR41, R14 ;  /* 0x000000000e2972ca */ /* 0x000fe200000e0000 */
[----:B------:R-:W-:Y:S01]  /*b410*/  IMAD R21, R6, 0x2000, R21 ;  /* 0x0000200006157824 */ /* 0x000fe200078e0215 */
[----:B------:R-:W-:Y:S01]  /*b420*/  R2UR UR43, R20 ;  /* 0x00000000142b72ca */ /* 0x000fe200000e0000 */
[----:B------:R-:W-:Y:S01]  /*b430*/  UIADD3 UR14, UP0, UR38, 0xf0, URZ ;  /* 0x000000f0260e7890 */ /* 0x000fe2000ff1e03f */
[----:B------:R-:W-:Y:S01]  /*b440*/  R2UR UR16, R7 ;  /* 0x00000000071072ca */ /* 0x000fe200000e0000 */
[----:B------:R-:W-:Y:S01]  /*b450*/  VIADD R4, R4, 0xffffffff ;  /* 0xffffffff04047836 */ /* 0x000fe20000000000 */
[----:B------:R-:W-:Y:S01]  /*b460*/  R2UR UR8, R21 ;  /* 0x00000000150872ca */ /* 0x000fe200000e0000 */
[----:B------:R-:W-:Y:S01]  /*b470*/  UIADD3 UR46, UP1, UR38, 0x1f0, URZ ;  /* 0x000001f0262e7890 */ /* 0x000fe2000ff3e03f */
[----:B------:R-:W-:Y:S01]  /*b480*/  R2UR UR44, R8 ;  /* 0x00000000082c72ca */ /* 0x000fe200000e0000 */
[----:B------:R-:W-:Y:S01]  /*b490*/  UIADD3.X UR15, URZ, UR39, URZ, UP0, !UPT ;  /* 0x000000273f0f7290 */ /* 0x000fe200087fe43f */
[----:B------:R-:W-:Y:S01]  /*b4a0*/  R2UR UR42, R15 ;  /* 0x000000000f2a72ca */ /* 0x000fe200000e0000 */
[----:B------:R-:W-:Y:S01]  /*b4b0*/  VIADD R6, R6, 0x1 ;  /* 0x0000000106067836 */ /* 0x000fe20000000000 */
[----:B------:R-:W-:Y:S01]  /*b4c0*/  R2UR UR34, R22 ;  /* 0x00000000162272ca */ /* 0x000fe200000e0000 */
[----:B------:R-:W-:Y:S01]  /*b4d0*/  UIADD3.X UR47, URZ, UR39, URZ, UP1, !UPT ;  /* 0x000000273f2f7290 */ /* 0x000fe20008ffe43f */
[----:B------:R-:W-:Y:S01]  /*b4e0*/  R2UR UR26, R23 ;  /* 0x00000000171a72ca */ /* 0x000fe200000e0000 */
[----:B------:R-:W-:Y:S01]  /*b4f0*/  UMOV UR22, 0x0 ;  /* 0x0000000000167882 */ /* 0x000fe20000000000 */
[----:B------:R-:W-:Y:S01]  /*b500*/  R2UR UR18, R24 ;  /* 0x00000000181272ca */ /* 0x000fe200000e0000 */
[----:B------:R-:W-:Y:S01]  /*b510*/  UIADD3 UR40, UR16, 0x180, URZ ;  /* 0x0000018010287890 */ /* 0x000fe2000fffe03f */
[----:B------:R-:W-:Y:S01]  /*b520*/  R2UR UR11, R18 ;  /* 0x00000000120b72ca */ /* 0x000fe200000e0000 */
[----:B------:R-:W-:Y:S01]  /*b530*/  UIADD3 UR32, UR16, 0x1180, URZ ;  /* 0x0000118010207890 */ /* 0x000fe2000fffe03f */
[----:B------:R-:W-:Y:S01]  /*b540*/  ISETP.GT.AND P3, PT, R4, 0x1, PT ;  /* 0x000000010400780c */ /* 0x000fe20003f64270 */
[----:B------:R-:W-:Y:S01]  /*b550*/  UIADD3 UR24, UR16, 0x2180, URZ ;  /* 0x0000218010187890 */ /* 0x000fe2000fffe03f */
[----:B------:R-:W-:Y:S01]  /*b560*/  ISETP.NE.AND P1, PT, R6, 0x9, PT ;  /* 0x000000090600780c */ /* 0x000fe20003f25270 */
[----:B------:R-:W-:Y:S01]  /*b570*/  UIADD3 UR16, UR16, 0x3180, URZ ;  /* 0x0000318010107890 */ /* 0x000fe2000fffe03f */
[----:B------:R-:W-:Y:S01]  /*b580*/  VIADD R20, R20, 0x20 ;  /* 0x0000002014147836 */ /* 0x000fe20000000000 */
[----:B------:R-:W-:Y:S01]  /*b590*/  UIADD3 UR8, UR8, 0x24180, URZ ;  /* 0x0002418008087890 */ /* 0x000fe2000fffe03f */
[----:B------:R-:W-:Y:S01]  /*b5a0*/  SEL R14, RZ, 0x1, P1 ;  /* 0x00000001ff0e7807 */ /* 0x000fe20000800000 */
[----:B------:R-:W-:Y:S01]  /*b5b0*/  UMOV UR23, 0x10000000 ;  /* 0x1000000000177882 */ /* 0x000fe20000000000 */
[----:B------:R-:W-:Y:S01]  /*b5c0*/  UMOV UR33, UR41 ;  /* 0x0000002900217c82 */ /* 0x000fe20008000000 */
[----:B------:R-:W-:Y:S01]  /*b5d0*/  UMOV UR35, UR43 ;  /* 0x0000002b00237c82 */ /* 0x000fe20008000000 */
[----:B------:R-:W-:Y:S01]  /*b5e0*/  UMOV UR36, UR44 ;  /* 0x0000002c00247c82 */ /* 0x000fe20008000000 */
[----:B------:R-:W-:Y:S01]  /*b5f0*/  UMOV UR25, UR41 ;  /* 0x0000002900197c82 */ /* 0x000fe20008000000 */
[----:B------:R-:W-:Y:S01]  /*b600*/  UMOV UR27, UR43 ;  /* 0x0000002b001b7c82 */ /* 0x000fe20008000000 */
[----:B------:R-:W-:Y:S01]  /*b610*/  UMOV UR28, UR44 ;  /* 0x0000002c001c7c82 */ /* 0x000fe20008000000 */
[----:B------:R0:W-:Y:S01]  /*b620*/  UTMALDG.3D [UR40], [UR14], desc[UR22] ;  /* 0x000016280e0075b4 */ /* 0x0001e20008011000 */
[----:B------:R-:W-:Y:S01]  /*b630*/  UMOV UR17, UR41 ;  /* 0x0000002900117c82 */ /* 0x000fe20008000000 */
[----:B------:R-:W-:Y:S01]  /*b640*/  UMOV UR19, UR43 ;  /* 0x0000002b00137c82 */ /* 0x000fe20008000000 */
[----:B------:R-:W-:Y:S01]  /*b650*/  UMOV UR20, UR44 ;  /* 0x0000002c00147c82 */ /* 0x000fe20008000000 */
[----:B------:R-:W-:Y:S01]  /*b660*/  UMOV UR9, UR41 ;  /* 0x0000002900097c82 */ /* 0x000fe20008000000 */
[----:B------:R-:W-:Y:S01]  /*b670*/  UMOV UR10, UR43 ;  /* 0x0000002b000a7c82 */ /* 0x000fe20008000000 */
[----:B------:R-:W-:Y:S01]  /*b680*/  UMOV UR12, UR44 ;  /* 0x0000002c000c7c82 */ /* 0x000fe20008000000 */
[----:B------:R-:W-:Y:S01]  /*b690*/  LOP3.LUT R5, R5, R14, RZ, 0x3c, !PT ;  /* 0x0000000e05057212 */ /* 0x000fe200078e3cff */
[----:B------:R0:W-:Y:S01]  /*b6a0*/  UTMALDG.3D [UR32], [UR14], desc[UR22] ;  /* 0x000016200e0075b4 */ /* 0x0001e20008011000 */
[----:B------:R-:W-:Y:S01]  /*b6b0*/  SEL R6, R6, RZ, P1 ;  /* 0x000000ff06067207 */ /* 0x000fe20000800000 */
[----:B------:R0:W-:Y:S01]  /*b6c0*/  UTMALDG.3D [UR24], [UR14], desc[UR22] ;  /* 0x000016180e0075b4 */ /* 0x0001e20008011000 */
[----:B------:R0:W-:Y:S01]  /*b6d0*/  UTMALDG.3D [UR16], [UR14], desc[UR22] ;  /* 0x000016100e0075b4 */ /* 0x0001e20008011000 */
[----:B------:R0:W-:Y:S02]  /*b6e0*/  UTMALDG.3D [UR8], [UR46], desc[UR22] ;  /* 0x000016082e0075b4 */ /* 0x0001e40008011000 */
[----:B0-----:R-:W-:Y:S05]  /*b6f0*/  @P3 BRA `(.L_x_296) ;  /* 0xfffffffc00003947 */ /* 0x001fea000383ffff */
.L_x_292:
[----:B------:R-:W-:Y:S05]  /*b700*/  BSYNC B1 ;  /* 0x0000000000017941 */ /* 0x000fea0003800000 */
.L_x_291:
[----:B------:R-:W-:Y:S01]  /*b710*/  LOP3.LUT P3, RZ, R13, 0xff, RZ, 0xc0, !PT ;  /* 0x000000ff0dff7812 */ /* 0x000fe2000786c0ff */
[----:B------:R-:W-:Y:S01]  /*b720*/  IMAD.IADD R12, R3, 0x1, R12 ;  /* 0x00000001030c7824 */ /* 0x000fe200078e020c */
[----:B------:R-:W-:Y:S01]  /*b730*/  IADD3 R16, P4, R16, UR30, RZ ;  /* 0x0000001e10107c10 */ /* 0x000fe2000ff9e0ff */
[----:B------:R-:W-:Y:S01]  /*b740*/  ULDC.64 UR8, c[0x0][0x650] ;  /* 0x0001940000087ab9 */ /* 0x000fe20000000a00 */
[----:B------:R-:W-:Y:S01]  /*b750*/  BSSY B1, `(.L_x_297) ;  /* 0x000006a000017945 */ /* 0x000fe20003800000 */
[----:B------:R-:W-:Y:S01]  /*b760*/  MOV R9, 0xffffffff ;  /* 0xffffffff00097802 */ /* 0x000fe20000000f00 */
[----:B------:R-:W-:Y:S01]  /*b770*/  IMAD.MOV.U32 R8, RZ, RZ, -0x1 ;  /* 0xffffffffff087424 */ /* 0x000fe200078e00ff */
[----:B------:R-:W-:Y:S02]  /*b780*/  ISETP.GT.U32.AND P1, PT, R12, 0x8, PT ;  /* 0x000000080c00780c */ /* 0x000fe40003f24070 */
[----:B------:R-:W-:Y:S02]  /*b790*/  IADD3.X R17, R17, UR7, RZ, P4, !PT ;  /* 0x0000000711117c10 */ /* 0x000fe4000a7fe4ff */
[----:B------:R-:W-:-:S02]  /*b7a0*/  ISETP.LT.U32.AND P1, PT, R3, 0x9, P1 ;  /* 0x000000090300780c */ /* 0x000fc40000f21070 */
[----:B------:R-:W0:Y:S01]  /*b7b0*/  @P3 S2R R5, SR_CgaCtaId ;  /* 0x0000000000053919 */ /* 0x000e220000008800 */
[----:B------:R-:W-:Y:S02]  /*b7c0*/  @P3 MOV R4, 0x400 ;  /* 0x0000040000043802 */ /* 0x000fe40000000f00 */
[----:B------:R-:W-:Y:S02]  /*b7d0*/  PRMT R13, RZ, 0x7610, R13 ;  /* 0x00007610ff0d7816 */ /* 0x000fe4000000000d */
[----:B0-----:R-:W-:Y:S01]  /*b7e0*/  @P3 LEA R6, R5, R4, 0x18 ;  /* 0x0000000405063211 */ /* 0x001fe200078ec0ff */
[----:B------:R-:W-:-:S03]  /*b7f0*/  IMAD.WIDE.U32 R4, R12, 0x38e38e39, RZ ;  /* 0x38e38e390c047825 */ /* 0x000fc600078e00ff */
[----:B------:R0:W-:Y:S01]  /*b800*/  @P3 SYNCS.ARRIVE.TRANS64.A1T0 RZ, [R6+URZ+0xa8], RZ ;  /* 0x0000a8ff06ff39a7 */ /* 0x0001e2000810003f */
[----:B------:R-:W-:Y:S02]  /*b810*/  ISETP.GE.U32.AND P3, PT, R3, 0x9, PT ;  /* 0x000000090300780c */ /* 0x000fe40003f66070 */
[----:B------:R-:W-:Y:S02]  /*b820*/  SHF.R.U32.HI R7, RZ, 0x1, R5 ;  /* 0x00000001ff077819 */ /* 0x000fe40000011605 */
[----:B------:R-:W-:Y:S02]  /*b830*/  SEL R5, RZ, 0x1, !P1 ;  /* 0x00000001ff057807 */ /* 0x000fe40004800000 */
[----:B------:R-:W-:Y:S01]  /*b840*/  ISETP.GE.U32.AND P1, PT, R16, UR8, PT ;  /* 0x0000000810007c0c */ /* 0x000fe2000bf26070 */
[----:B------:R-:W-:Y:S01]  /*b850*/  IMAD R12, R7, -0x9, R12 ;  /* 0xfffffff7070c7824 */ /* 0x000fe200078e020c */
[----:B------:R-:W-:Y:S02]  /*b860*/  LOP3.LUT R0, R0, R5, RZ, 0x3c, !PT ;  /* 0x0000000500007212 */ /* 0x000fe400078e3cff */
[----:B------:R-:W-:-:S02]  /*b870*/  ISETP.GE.U32.AND.EX P1, PT, R17, UR9, PT, P1 ;  /* 0x0000000911007c0c */ /* 0x000fc4000bf26110 */
[----:B------:R-:W-:Y:S02]  /*b880*/  PRMT R4, RZ, 0x7610, R4 ;  /* 0x00007610ff047816 */ /* 0x000fe40000000004 */
[----:B------:R-:W-:Y:S01]  /*b890*/  @P3 LOP3.LUT R0, R0, 0x1, R7, 0x78, !PT ;  /* 0x0000000100003812 */ /* 0x000fe200078e7807 */
[----:B------:R-:W-:-:S08]  /*b8a0*/  IMAD.MOV.U32 R7, RZ, RZ, -0x1 ;  /* 0xffffffffff077424 */ /* 0x000fd000078e00ff */
[----:B0-----:R-:W-:Y:S05]  /*b8b0*/  @P1 BRA `(.L_x_298) ;  /* 0x00000004004c1947 */ /* 0x001fea0003800000 */
[----:B------:R-:W-:Y:S01]  /*b8c0*/  ULDC.64 UR8, c[0x0][0x628] ;  /* 0x00018a0000087ab9 */ /* 0x000fe20000000a00 */
[----:B------:R-:W0:Y:S01]  /*b8d0*/  S2R R15, SR_CTAID.X ;  /* 0x00000000000f7919 */ /* 0x000e220000002500 */
[----:B------:R-:W-:Y:S01]  /*b8e0*/  ISETP.NE.U32.AND P1, PT, RZ, UR8, PT ;  /* 0x00000008ff007c0c */ /* 0x000fe2000bf25070 */
[----:B------:R-:W-:Y:S01]  /*b8f0*/  ULDC UR11, c[0x0][0x630] ;  /* 0x00018c00000b7ab9 */ /* 0x000fe20000000800 */
[----:B------:R-:W-:Y:S01]  /*b900*/  IMAD.MOV.U32 R4, RZ, RZ, R16 ;  /* 0x000000ffff047224 */ /* 0x000fe200078e0010 */
[----:B------:R-:W1:Y:S01]  /*b910*/  S2R R14, SR_CTAID.Y ;  /* 0x00000000000e7919 */ /* 0x000e620000002600 */
[----:B------:R-:W-:Y:S01]  /*b920*/  ISETP.NE.AND.EX P1, PT, RZ, UR9, PT, P1 ;  /* 0x00000009ff007c0c */ /* 0x000fe2000bf25310 */
[----:B------:R-:W-:-:S12]  /*b930*/  IMAD.MOV.U32 R5, RZ, RZ, R17 ;  /* 0x000000ffff057224 */ /* 0x000fd800078e0011 */
[----:B------:R-:W-:Y:S05]  /*b940*/  @!P1 BRA `(.L_x_299) ;  /* 0x0000000000289947 */ /* 0x000fea0003800000 */
[----:B------:R-:W-:Y:S02]  /*b950*/  ULDC UR10, c[0x0][0x634] ;  /* 0x00018d00000a7ab9 */ /* 0x000fe40000000800 */
[----:B------:R-:W-:-:S05]  /*b960*/  IADD3 R9, P1, R16, UR10, RZ ;  /* 0x0000000a10097c10 */ /* 0x000fca000ff3e0ff */
[----:B------:R-:W-:-:S04]  /*b970*/  IMAD.X R21, RZ, RZ, R17, P1 ;  /* 0x000000ffff157224 */ /* 0x000fc800008e0611 */
[----:B------:R-:W-:-:S04]  /*b980*/  IMAD.WIDE.U32 R6, R21, UR8, RZ ;  /* 0x0000000815067c25 */ /* 0x000fc8000f8e00ff */
[----:B------:R-:W-:-:S04]  /*b990*/  IMAD.WIDE.U32 R6, P1, R9, UR9, R6 ;  /* 0x0000000909067c25 */ /* 0x000fc8000f820006 */
[----:B------:R-:W-:-:S04]  /*b9a0*/  IMAD.WIDE.U32 R8, R9, UR8, RZ ;  /* 0x0000000809087c25 */ /* 0x000fc8000f8e00ff */
[----:B------:R-:W-:Y:S01]  /*b9b0*/  IMAD.X R5, RZ, RZ, RZ, P1 ;  /* 0x000000ffff057224 */ /* 0x000fe200008e06ff */
[----:B------:R-:W-:Y:S01]  /*b9c0*/  IADD3 RZ, P1, R9, R6, RZ ;  /* 0x0000000609ff7210 */ /* 0x000fe20007f3e0ff */
[----:B------:R-:W-:-:S04]  /*b9d0*/  IMAD.MOV.U32 R4, RZ, RZ, R7 ;  /* 0x000000ffff047224 */ /* 0x000fc800078e0007 */
[----:B------:R-:W-:-:S08]  /*b9e0*/  IMAD.WIDE.U32.X R4, R21, UR9, R4, P1 ;  /* 0x0000000915047c25 */ /* 0x000fd000088e0404 */
.L_x_299:
[--C-:B------:R-:W-:Y:S01]  /*b9f0*/  SHF.R.U64 R8, R4, UR11, R5.reuse ;  /* 0x0000000b04087c19 */ /* 0x100fe20008001205 */
[----:B------:R-:W-:Y:S01]  /*ba00*/  ULDC.64 UR8, c[0x0][0x620] ;  /* 0x0001880000087ab9 */ /* 0x000fe20000000a00 */
[----:B------:R-:W-:Y:S01]  /*ba10*/  SHF.R.U32.HI R4, RZ, UR11, R5 ;  /* 0x0000000bff047c19 */ /* 0x000fe20008011605 */
[----:B------:R-:W2:Y:S01]  /*ba20*/  LDC R24, c[0x0][0x144] ;  /* 0x00005100ff187b82 */ /* 0x000ea20000000800 */
[----:B------:R-:W-:Y:S01]  /*ba30*/  IADD3 R7, P1, RZ, -R8, RZ ;  /* 0x80000008ff077210 */ /* 0x000fe20007f3e0ff */
[----:B------:R-:W-:Y:S01]  /*ba40*/  ULDC.64 UR12, c[0x0][0x640] ;  /* 0x00019000000c7ab9 */ /* 0x000fe20000000a00 */
[----:B0-----:R-:W-:Y:S01]  /*ba50*/  I2FP.F32.U32 R9, R15 ;  /* 0x0000000f00097245 */ /* 0x001fe20000201000 */
[----:B------:R-:W-:Y:S02]  /*ba60*/  ULDC UR10, c[0x0][0x608] ;  /* 0x00018200000a7ab9 */ /* 0x000fe40000000800 */
[----:B------:R-:W-:Y:S01]  /*ba70*/  IMAD.X R4, RZ, RZ, ~R4, P1 ;  /* 0x000000ffff047224 */ /* 0x000fe200008e0e04 */
[----:B------:R-:W-:Y:S01]  /*ba80*/  ISETP.NE.U32.AND P1, PT, RZ, UR12, PT ;  /* 0x0000000cff007c0c */ /* 0x000fe2000bf25070 */
[----:B------:R-:W0:Y:S02]  /*ba90*/  LDC R21, c[0x0][0x148] ;  /* 0x00005200ff157b82 */ /* 0x000e240000000800 */
[----:B------:R-:W-:Y:S01]  /*baa0*/  IMAD R6, R4, UR8, RZ ;  /* 0x0000000804067c24 */ /* 0x000fe2000f8e02ff */
[----:B------:R-:W-:Y:S01]  /*bab0*/  ISETP.NE.AND.EX P1, PT, RZ, UR13, PT, P1 ;  /* 0x0000000dff007c0c */ /* 0x000fe2000bf25310 */
[----:B------:R-:W-:Y:S01]  /*bac0*/  IMAD.WIDE.U32 R4, R7, UR8, R16 ;  /* 0x0000000807047c25 */ /* 0x000fe2000f8e0010 */
[----:B------:R-:W-:-:S03]  /*bad0*/  ULDC UR8, c[0x0][0x150] ;  /* 0x0000540000087ab9 */ /* 0x000fc60000000800 */
[----:B------:R-:W-:Y:S02]  /*bae0*/  IMAD R7, R7, UR9, R6 ;  /* 0x0000000907077c24 */ /* 0x000fe4000f8e0206 */
[----:B------:R-:W-:Y:S01]  /*baf0*/  FMUL R6, R9, UR8 ;  /* 0x0000000809067c20 */ /* 0x000fe20008400000 */
[----:B------:R-:W-:Y:S01]  /*bb00*/  ULDC UR8, c[0x0][0x618] ;  /* 0x0001860000087ab9 */ /* 0x000fe20000000800 */
[----:B------:R-:W-:Y:S01]  /*bb10*/  ULDC UR9, c[0x0][0x154] ;  /* 0x0000550000097ab9 */ /* 0x000fe20000000800 */
[----:B------:R-:W-:-:S03]  /*bb20*/  IADD3 R5, R5, R7, RZ ;  /* 0x0000000705057210 */ /* 0x000fc60007ffe0ff */
[----:B------:R-:W3:Y:S01]  /*bb30*/  F2I.U32.TRUNC.NTZ R6, R6 ;  /* 0x0000000600067305 */ /* 0x000ee2000020f000 */
[----:B------:R-:W-:Y:S02]  /*bb40*/  SHF.R.U64 R9, R4, UR8, R5 ;  /* 0x0000000804097c19 */ /* 0x000fe40008001205 */
[----:B-1----:R-:W-:-:S05]  /*bb50*/  I2FP.F32.U32 R4, R14 ;  /* 0x0000000e00047245 */ /* 0x002fca0000201000 */
[----:B------:R-:W-:Y:S01]  /*bb60*/  FMUL R22, R4, UR9 ;  /* 0x0000000904167c20 */ /* 0x000fe20008400000 */
[----:B------:R-:W-:Y:S01]  /*bb70*/  SHF.R.U32.HI R4, RZ, UR8, R5 ;  /* 0x00000008ff047c19 */ /* 0x000fe20008011605 */
[----:B------:R-:W-:-:S03]  /*bb80*/  ULDC UR8, c[0x0][0x658] ;  /* 0x0001960000087ab9 */ /* 0x000fc60000000800 */
[--C-:B------:R-:W-:Y:S01]  /*bb90*/  SHF.R.U64 R20, R9, UR10, R4.reuse ;  /* 0x0000000a09147c19 */ /* 0x100fe20008001204 */
[----:B------:R-:W1:Y:S01]  /*bba0*/  F2I.U32.TRUNC.NTZ R22, R22 ;  /* 0x0000001600167305 */ /* 0x000e62000020f000 */
[----:B------:R-:W-:Y:S01]  /*bbb0*/  SHF.R.U32.HI R5, RZ, UR10, R4 ;  /* 0x0000000aff057c19 */ /* 0x000fe20008011604 */
[----:B---3--:R-:W-:-:S03]  /*bbc0*/  IMAD.MOV R6, RZ, RZ, -R6 ;  /* 0x000000ffff067224 */ /* 0x008fc600078e0a06 */
[----:B------:R-:W-:Y:S01]  /*bbd0*/  SHF.R.U64 R18, R20, UR8, R5 ;  /* 0x0000000814127c19 */ /* 0x000fe20008001205 */
[----:B--2---:R-:W-:Y:S01]  /*bbe0*/  IMAD R15, R24, R6, R15 ;  /* 0x00000006180f7224 */ /* 0x004fe200078e020f */
[----:B------:R-:W-:-:S03]  /*bbf0*/  SHF.R.U32.HI R23, RZ, UR8, R5 ;  /* 0x00000008ff177c19 */ /* 0x000fc60008011605 */
[----:B------:R-:W-:Y:S02]  /*bc00*/  IMAD.MOV.U32 R4, RZ, RZ, R18 ;  /* 0x000000ffff047224 */ /* 0x000fe400078e0012 */
[----:B------:R-:W-:Y:S01]  /*bc10*/  IMAD.MOV.U32 R5, RZ, RZ, R23 ;  /* 0x000000ffff057224 */ /* 0x000fe200078e0017 */
[----:B-1----:R-:W-:Y:S06]  /*bc20*/  @!P1 BRA `(.L_x_300) ;  /* 0x0000000000289947 */ /* 0x002fec0003800000 */
[----:B------:R-:W-:Y:S02]  /*bc30*/  ULDC UR8, c[0x0][0x64c] ;  /* 0x0001930000087ab9 */ /* 0x000fe40000000800 */
[----:B------:R-:W-:-:S05]  /*bc40*/  IADD3 R5, P1, R18, UR8, RZ ;  /* 0x0000000812057c10 */ /* 0x000fca000ff3e0ff */
[----:B------:R-:W-:-:S04]  /*bc50*/  IMAD.X R23, RZ, RZ, R23, P1 ;  /* 0x000000ffff177224 */ /* 0x000fc800008e0617 */
[----:B------:R-:W-:-:S04]  /*bc60*/  IMAD.WIDE.U32 R6, R23, UR12, RZ ;  /* 0x0000000c17067c25 */ /* 0x000fc8000f8e00ff */
[----:B------:R-:W-:-:S04]  /*bc70*/  IMAD.WIDE.U32 R6, P1, R5, UR13, R6 ;  /* 0x0000000d05067c25 */ /* 0x000fc8000f820006 */
[----:B------:R-:W-:-:S04]  /*bc80*/  IMAD.WIDE.U32 R4, R5, UR12, RZ ;  /* 0x0000000c05047c25 */ /* 0x000fc8000f8e00ff */
[----:B------:R-:W-:Y:S01]  /*bc90*/  IMAD.MOV.U32 R4, RZ, RZ, R7 ;  /* 0x000000ffff047224 */ /* 0x000fe200078e0007 */
[----:B------:R-:W-:Y:S01]  /*bca0*/  IADD3 RZ, P3, R5, R6, RZ ;  /* 0x0000000605ff7210 */ /* 0x000fe20007f7e0ff */
[----:B------:R-:W-:-:S04]  /*bcb0*/  IMAD.X R5, RZ, RZ, RZ, P1 ;  /* 0x000000ffff057224 */ /* 0x000fc800008e06ff */
[----:B------:R-:W-:-:S08]  /*bcc0*/  IMAD.WIDE.U32.X R4, R23, UR13, R4, P3 ;  /* 0x0000000d17047c25 */ /* 0x000fd000098e0404 */
.L_x_300:
[----:B------:R-:W-:Y:S01]  /*bcd0*/  ISETP.NE.AND P1, PT, R2, 0x1, PT ;  /* 0x000000010200780c */ /* 0x000fe20003f25270 */
[----:B------:R-:W-:Y:S01]  /*bce0*/  ULDC UR8, c[0x0][0x648] ;  /* 0x0001920000087ab9 */ /* 0x000fe20000000800 */
[----:B------:R-:W-:Y:S01]  /*bcf0*/  LOP3.LUT R20, R20, UR6, RZ, 0xc0, !PT ;  /* 0x0000000614147c12 */ /* 0x000fe2000f8ec0ff */
[----:B------:R-:W-:Y:S01]  /*bd00*/  IMAD.MOV R22, RZ, RZ, -R22 ;  /* 0x000000ffff167224 */ /* 0x000fe200078e0a16 */
[----:B------:R-:W-:Y:S01]  /*bd10*/  SHF.R.U64 R5, R4, UR8, R5 ;  /* 0x0000000804057c19 */ /* 0x000fe20008001205 */
[----:B------:R-:W-:Y:S01]  /*bd20*/  ULDC UR8, c[0x0][0x638] ;  /* 0x00018e0000087ab9 */ /* 0x000fe20000000800 */
[----:B------:R-:W-:Y:S01]  /*bd30*/  LOP3.LUT R9, R9, UR4, RZ, 0xc0, !PT ;  /* 0x0000000409097c12 */ /* 0x000fe2000f8ec0ff */
[----:B------:R-:W-:Y:S01]  /*bd40*/  ULDC UR9, c[0x0][0x610] ;  /* 0x0001840000097ab9 */ /* 0x000fe20000000800 */
[C---:B------:R-:W-:Y:S01]  /*bd50*/  IADD3 R7, -R5.reuse, RZ, RZ ;  /* 0x000000ff05077210 */ /* 0x040fe20007ffe1ff */
[----:B------:R-:W-:Y:S02]  /*bd60*/  IMAD R20, R5, UR5, R20 ;  /* 0x0000000505147c24 */ /* 0x000fe4000f8e0214 */
[----:B------:R-:W-:-:S02]  /*bd70*/  IMAD.MOV.U32 R4, RZ, RZ, 0x1 ;  /* 0x00000001ff047424 */ /* 0x000fc400078e00ff */
[----:B0-----:R-:W-:Y:S02]  /*bd80*/  @P1 IMAD R15, R21, R22, R14 ;  /* 0x00000016150f1224 */ /* 0x001fe400078e020e */
[----:B------:R-:W-:Y:S01]  /*bd90*/  IMAD R18, R7, UR8, R18 ;  /* 0x0000000807127c24 */ /* 0x000fe2000f8e0212 */
[----:B------:R-:W-:Y:S01]  /*bda0*/  ULDC UR8, c[0x0][0x600] ;  /* 0x0001800000087ab9 */ /* 0x000fe20000000800 */
[----:B------:R-:W-:Y:S02]  /*bdb0*/  IMAD R15, R20, UR9, R15 ;  /* 0x00000009140f7c24 */ /* 0x000fe4000f8e020f */
[----:B------:R-:W-:-:S05]  /*bdc0*/  IMAD R18, R18, UR8, R9 ;  /* 0x0000000812127c24 */ /* 0x000fca000f8e0209 */
[----:B------:R-:W-:Y:S02]  /*bdd0*/  SEL R9, R18, R15, !P1 ;  /* 0x0000000f12097207 */ /* 0x000fe40004800000 */
[----:B------:R-:W-:-:S07]  /*bde0*/  SEL R7, R15, R18, !P1 ;  /* 0x000000120f077207 */ /* 0x000fce0004800000 */
.L_x_298:
[----:B------:R-:W-:Y:S05]  /*bdf0*/  BSYNC B1 ;  /* 0x0000000000017941 */ /* 0x000fea0003800000 */
.L_x_297:
[----:B------:R-:W-:-:S13]  /*be00*/  LOP3.LUT P1, RZ, R4, 0xff, RZ, 0xc0, !PT ;  /* 0x000000ff04ff7812 */ /* 0x000fda000782c0ff */
[----:B------:R-:W-:Y:S05]  /*be10*/  @P1 BRA `(.L_x_301) ;  /* 0xfffffff000f41947 */ /* 0x000fea000383ffff */
[----:B------:R-:W-:Y:S05]  /*be20*/  BSYNC B0 ;  /* 0x0000000000007941 */ /* 0x000fea0003800000 */
.L_x_289:
[----:B------:R-:W-:-:S03]  /*be30*/  UMOV UR8, 0xffffffff ;  /* 0xffffffff00087882 */ /* 0x000fc60000000000 */
[----:B------:R-:W-:Y:S05]  /*be40*/  BRA.DIV UR8, `(.L_x_302) ;  /* 0x0000000608cc7947 */ /* 0x000fea000b800000 */
[----:B------:R-:W-:-:S13]  /*be50*/  ELECT P6, URZ, PT ;  /* 0x00000000003f782f */ /* 0x000fda00038c0000 */
.L_x_321:
[----:B------:R-:W-:Y:S04]  /*be60*/  BSSY B0, `(.L_x_303) ;  /* 0x0000058000007945 */ /* 0x000fe80003800000 */
[----:B------:R-:W-:Y:S05]  /*be70*/  @!P6 BRA `(.L_x_304) ;  /* 0x000000040058e947 */ /* 0x000fea0003800000 */
[----:B------:R-:W-:-:S04]  /*be80*/  LOP3.LUT R19, R19, 0x2, RZ, 0xfc, !PT ;  /* 0x0000000213137812 */ /* 0x000fc800078efcff */
[----:B------:R-:W-:-:S13]  /*be90*/  ISETP.NE.AND P0, PT, R19, 0x3, PT ;  /* 0x000000031300780c */ /* 0x000fda0003f05270 */
[----:B------:R-:W-:Y:S05]  /*bea0*/  @!P0 BRA `(.L_x_305) ;  /* 0x0000000000048947 */ /* 0x000fea0003800000 */
[----:B------:R-:W-:Y:S01]  /*beb0*/  BPT.TRAP 0x1 ;  /* 0x000000040000795c */ /* 0x000fe20000300000 */
.L_x_305:
[----:B------:R-:W0:Y:S01]  /*bec0*/  S2R R3, SR_CgaCtaId ;  /* 0x0000000000037919 */ /* 0x000e220000008800 */
[----:B------:R-:W-:-:S04]  /*bed0*/  MOV R2, 0x400 ;  /* 0x0000040000027802 */ /* 0x000fc80000000f00 */
[----:B0-----:R-:W-:Y:S02]  /*bee0*/  LEA R3, R3, R2, 0x18 ;  /* 0x0000000203037211 */ /* 0x001fe400078ec0ff */
[----:B------:R-:W-:-:S03]  /*bef0*/  SHF.L.U32 R2, R0, 0x1f, RZ ;  /* 0x0000001f00027819 */ /* 0x000fc600000006ff */
[----:B------:R-:W-:-:S04]  /*bf00*/  VIADD R3, R3, 0x48 ;  /* 0x0000004803037836 */ /* 0x000fc80000000000 */
[C---:B------:R-:W-:Y:S02]  /*bf10*/  IMAD R7, R12.reuse, 0x8, R3 ;  /* 0x000000080c077824 */ /* 0x040fe400078e0203 */
[----:B------:R-:W-:Y:S02]  /*bf20*/  VIADD R12, R12, 0x1 ;  /* 0x000000010c0c7836 */ /* 0x000fe40000000000 */
[----:B------:R-:W0:Y:S03]  /*bf30*/  SYNCS.PHASECHK.TRANS64.TRYWAIT P0, [R7+URZ], R2 ;  /* 0x00000002070075a7 */ /* 0x000e26000800017f */
[----:B------:R-:W-:-:S04]  /*bf40*/  ISETP.NE.AND P1, PT, R12, 0x9, PT ;  /* 0x000000090c00780c */ /* 0x000fc80003f25270 */
[----:B------:R-:W-:Y:S02]  /*bf50*/  SEL R5, RZ, 0x1, P1 ;  /* 0x00000001ff057807 */ /* 0x000fe40000800000 */
[----:B------:R-:W-:Y:S02]  /*bf60*/  SEL R12, R12, RZ, P1 ;  /* 0x000000ff0c0c7207 */ /* 0x000fe40000800000 */
[----:B------:R-:W-:-:S03]  /*bf70*/  LOP3.LUT R5, R0, R5, RZ, 0x3c, !PT ;  /* 0x0000000500057212 */ /* 0x000fc600078e3cff */
[----:B------:R-:W-:Y:S01]  /*bf80*/  IMAD R9, R12, 0x8, R3 ;  /* 0x000000080c097824 */ /* 0x000fe200078e0203 */
[----:B------:R-:W-:Y:S01]  /*bf90*/  SHF.L.U32 R4, R5, 0x1f, RZ ;  /* 0x0000001f05047819 */ /* 0x000fe200000006ff */
[----:B0-----:R-:W-:Y:S06]  /*bfa0*/  @!P0 BRA `(.L_x_306) ;  /* 0x0000000400948947 */ /* 0x001fec0003800000 */
.L_x_322:
[----:B------:R-:W1:Y:S01]  /*bfb0*/  SYNCS.PHASECHK.TRANS64.TRYWAIT P0, [R9+URZ], R4 ;  /* 0x00000004090075a7 */ /* 0x000e62000800017f */
[----:B------:R-:W-:-:S05]  /*bfc0*/  VIADD R0, R12, 0x1 ;  /* 0x000000010c007836 */ /* 0x000fca0000000000 */
[----:B------:R-:W-:-:S04]  /*bfd0*/  ISETP.NE.AND P1, PT, R0, 0x9, PT ;  /* 0x000000090000780c */ /* 0x000fc80003f25270 */
[----:B0-----:R-:W-:Y:S02]  /*bfe0*/  SEL R2, RZ, 0x1, P1 ;  /* 0x00000001ff027807 */ /* 0x001fe40000800000 */
[----:B------:R-:W-:Y:S02]  /*bff0*/  SEL R0, R0, RZ, P1 ;  /* 0x000000ff00007207 */ /* 0x000fe40000800000 */
[----:B------:R-:W-:-:S03]  /*c000*/  LOP3.LUT R7, R5, R2, RZ, 0x3c, !PT ;  /* 0x0000000205077212 */ /* 0x000fc600078e3cff */
[----:B------:R-:W-:Y:S01]  /*c010*/  IMAD R6, R0, 0x8, R3 ;  /* 0x0000000800067824 */ /* 0x000fe200078e0203 */
[----:B------:R-:W-:Y:S01]  /*c020*/  SHF.L.U32 R5, R7, 0x1f, RZ ;  /* 0x0000001f07057819 */ /* 0x000fe200000006ff */
[----:B-1----:R-:W-:Y:S06]  /*c030*/  @!P0 BRA `(.L_x_307) ;  /* 0x0000000400848947 */ /* 0x002fec0003800000 */
.L_x_323:
[----:B------:R-:W1:Y:S01]  /*c040*/  SYNCS.PHASECHK.TRANS64.TRYWAIT P0, [R6+URZ], R5 ;  /* 0x00000005060075a7 */ /* 0x000e62000800017f */
[----:B------:R-:W-:-:S04]  /*c050*/  IADD3 R0, R0, 0x1, RZ ;  /* 0x0000000100007810 */ /* 0x000fc80007ffe0ff */
[----:B------:R-:W-:-:S04]  /*c060*/  ISETP.NE.AND P1, PT, R0, 0x9, PT ;  /* 0x000000090000780c */ /* 0x000fc80003f25270 */
[----:B------:R-:W-:Y:S02]  /*c070*/  SEL R2, RZ, 0x1, P1 ;  /* 0x00000001ff027807 */ /* 0x000fe40000800000 */
[----:B------:R-:W-:Y:S02]  /*c080*/  SEL R0, R0, RZ, P1 ;  /* 0x000000ff00007207 */ /* 0x000fe40000800000 */
[----:B------:R-:W-:-:S03]  /*c090*/  LOP3.LUT R7, R7, R2, RZ, 0x3c, !PT ;  /* 0x0000000207077212 */ /* 0x000fc600078e3cff */
[----:B0-----:R-:W-:Y:S01]  /*c0a0*/  IMAD R9, R0, 0x8, R3 ;  /* 0x0000000800097824 */ /* 0x001fe200078e0203 */
[----:B------:R-:W-:Y:S01]  /*c0b0*/  SHF.L.U32 R4, R7, 0x1f, RZ ;  /* 0x0000001f07047819 */ /* 0x000fe200000006ff */
[----:B-1----:R-:W-:Y:S06]  /*c0c0*/  @!P0 BRA `(.L_x_308) ;  /* 0x0000000400748947 */ /* 0x002fec0003800000 */
.L_x_324:
[----:B------:R-:W1:Y:S01]  /*c0d0*/  SYNCS.PHASECHK.TRANS64.TRYWAIT P0, [R9+URZ], R4 ;  /* 0x00000004090075a7 */ /* 0x000e62000800017f */
[----:B------:R-:W-:-:S05]  /*c0e0*/  VIADD R0, R0, 0x1 ;  /* 0x0000000100007836 */ /* 0x000fca0000000000 */
[----:B------:R-:W-:-:S04]  /*c0f0*/  ISETP.NE.AND P1, PT, R0, 0x9, PT ;  /* 0x000000090000780c */ /* 0x000fc80003f25270 */
[----:B------:R-:W-:Y:S02]  /*c100*/  SEL R2, RZ, 0x1, P1 ;  /* 0x00000001ff027807 */ /* 0x000fe40000800000 */
[----:B------:R-:W-:Y:S02]  /*c110*/  SEL R0, R0, RZ, P1 ;  /* 0x000000ff00007207 */ /* 0x000fe40000800000 */
[----:B------:R-:W-:-:S03]  /*c120*/  LOP3.LUT R7, R7, R2, RZ, 0x3c, !PT ;  /* 0x0000000207077212 */ /* 0x000fc600078e3cff */
[----:B0-----:R-:W-:Y:S01]  /*c130*/  IMAD R6, R0, 0x8, R3 ;  /* 0x0000000800067824 */ /* 0x001fe200078e0203 */
[----:B------:R-:W-:Y:S01]  /*c140*/  SHF.L.U32 R5, R7, 0x1f, RZ ;  /* 0x0000001f07057819 */ /* 0x000fe200000006ff */
[----:B-1----:R-:W-:Y:S06]  /*c150*/  @!P0 BRA `(.L_x_309) ;  /* 0x0000000400648947 */ /* 0x002fec0003800000 */
.L_x_325:
        /* <DEDUP_REMOVED lines=9> */
.L_x_326:
        /* <DEDUP_REMOVED lines=9> */
.L_x_327:
        /* <DEDUP_REMOVED lines=9> */
.L_x_328:
[----:B------:R-:W1:Y:S01]  /*c310*/  SYNCS.PHASECHK.TRANS64.TRYWAIT P0, [R9+URZ], R4 ;  /* 0x00000004090075a7 */ /* 0x000e62000800017f */
[----:B------:R-:W-:-:S05]  /*c320*/  VIADD R0, R0, 0x1 ;  /* 0x0000000100007836 */ /* 0x000fca0000000000 */
[----:B------:R-:W-:-:S04]  /*c330*/  ISETP.NE.AND P1, PT, R0, 0x9, PT ;  /* 0x000000090000780c */ /* 0x000fc80003f25270 */
[----:B------:R-:W-:Y:S02]  /*c340*/  SEL R2, RZ, 0x1, P1 ;  /* 0x00000001ff027807 */ /* 0x000fe40000800000 */
[----:B------:R-:W-:Y:S02]  /*c350*/  SEL R0, R0, RZ, P1 ;  /* 0x000000ff00007207 */ /* 0x000fe40000800000 */
[----:B------:R-:W-:Y:S01]  /*c360*/  LOP3.LUT R2, R7, R2, RZ, 0x3c, !PT ;  /* 0x0000000207027212 */ /* 0x000fe200078e3cff */
[----:B-1----:R-:W-:Y:S06]  /*c370*/  @!P0 BRA `(.L_x_313) ;  /* 0x00000004002c8947 */ /* 0x002fec0003800000 */
.L_x_329:
[----:B------:R-:W-:Y:S01]  /*c380*/  IMAD R3, R0, 0x8, R3 ;  /* 0x0000000800037824 */ /* 0x000fe200078e0203 */
[----:B------:R-:W-:-:S07]  /*c390*/  SHF.L.U32 R0, R2, 0x1f, RZ ;  /* 0x0000001f02007819 */ /* 0x000fce00000006ff */
.L_x_314:
[----:B--2---:R2:W3:Y:S02]  /*c3a0*/  SYNCS.PHASECHK.TRANS64.TRYWAIT P0, [R3+URZ], R0 ;  /* 0x00000000030075a7 */ /* 0x0044e4000800017f */
[----:B---3--:R-:W-:Y:S05]  /*c3b0*/  @!P0 NANOSLEEP.SYNCS 0x989680 ;  /* 0x009896800000895d */ /* 0x008fea0003900000 */
[----:B------:R-:W3:Y:S02]  /*c3c0*/  @!P0 SYNCS.PHASECHK.TRANS64 P0, [R3+URZ], R0 ;  /* 0x00000000030085a7 */ /* 0x000ee4000800007f */
[----:B---3--:R-:W-:Y:S05]  /*c3d0*/  @!P0 BRA `(.L_x_314) ;  /* 0xfffffffc00f08947 */ /* 0x008fea000383ffff */
.L_x_304:
[----:B------:R-:W-:Y:S05]  /*c3e0*/  BSYNC B0 ;  /* 0x0000000000007941 */ /* 0x000fea0003800000 */
.L_x_303:
[----:B------:R-:W-:Y:S05]  /*c3f0*/  EXIT ;  /* 0x000000000000794d */ /* 0x000fea0003800000 */
.L_x_18:
[----:B---3--:R3:W4:Y:S02]  /*c400*/  SYNCS.PHASECHK.TRANS64.TRYWAIT P1, [R3+URZ], R0 ;  /* 0x00000000030075a7 */ /* 0x008724000802017f */
[----:B----4-:R-:W-:Y:S05]  /*c410*/  @!P1 NANOSLEEP.SYNCS 0x989680 ;  /* 0x009896800000995d */ /* 0x010fea0003900000 */
[----:B------:R-:W4:Y:S02]  /*c420*/  @!P1 SYNCS.PHASECHK.TRANS64 P1, [R3+URZ], R0 ;  /* 0x00000000030095a7 */ /* 0x000f24000802007f */
[----:B----4-:R-:W-:Y:S05]  /*c430*/  @!P1 BRA `(.L_x_18) ;  /* 0xfffffffc00f09947 */ /* 0x010fea000383ffff */
[----:B------:R-:W-:Y:S05]  /*c440*/  BRA `(.L_x_17) ;  /* 0xffffff4c00a47947 */ /* 0x000fea000383ffff */
.L_x_23:
[----:B-1----:R-:W-:-:S04]  /*c450*/  IMAD.U32 R4, RZ, RZ, UR7 ;  /* 0x00000007ff047e24 */ /* 0x002fc8000f8e00ff */
[----:B------:R1:W2:Y:S03]  /*c460*/  SYNCS.PHASECHK.TRANS64.TRYWAIT P1, [R4+URZ], R3 ;  /* 0x00000003040075a7 */ /* 0x0002a6000802017f */
[----:B--2---:R-:W-:Y:S05]  /*c470*/  @!P1 NANOSLEEP.SYNCS 0x989680 ;  /* 0x009896800000995d */ /* 0x004fea0003900000 */
[----:B------:R-:W2:Y:S02]  /*c480*/  @!P1 SYNCS.PHASECHK.TRANS64 P1, [R4+URZ], R3 ;  /* 0x00000003040095a7 */ /* 0x000ea4000802007f */
[----:B--2---:R-:W-:Y:S05]  /*c490*/  @!P1 BRA `(.L_x_23) ;  /* 0xfffffffc00ec9947 */ /* 0x004fea000383ffff */
[----:B------:R-:W-:Y:S05]  /*c4a0*/  BRA `(.L_x_22) ;  /* 0xffffff5000707947 */ /* 0x000fea000383ffff */
.L_x_290:
[----:B------:R-:W-:Y:S01]  /*c4b0*/  BSSY B1, `(.L_x_315) ;  /* 0x0000006000017945 */ /* 0x000fe20003800000 */
[----:B------:R-:W-:-:S07]  /*c4c0*/  IMAD.MOV.U32 R15, RZ, RZ, -0x1 ;  /* 0xffffffffff0f7424 */ /* 0x000fce00078e00ff */
[----:B------:R-:W-:Y:S05]  /*c4d0*/  WARPSYNC.COLLECTIVE R15, `(.L_x_316) ;  /* 0x000000000f0c7348 */ /* 0x000fea0003c00000 */
[----:B------:R-:W-:Y:S02]  /*c4e0*/  ELECT P6, UR62, PT ;  /* 0x00000000003e782f */ /* 0x000fe400038c0000 */
[----:B------:R-:W-:Y:S01]  /*c4f0*/  MOV R14, UR62 ;  /* 0x0000003e000e7c02 */ /* 0x000fe20008000f00 */
[----:B------:R-:W-:Y:S10]  /*c500*/  ENDCOLLECTIVE ;  /* 0x000000000000791b */ /* 0x000ff40003800000 */
.L_x_316:
[----:B------:R-:W-:Y:S05]  /*c510*/  BSYNC B1 ;  /* 0x0000000000017941 */ /* 0x000fea0003800000 */
.L_x_315:
[----:B------:R-:W-:Y:S05]  /*c520*/  BRA `(.L_x_317) ;  /* 0xffffffec003c7947 */ /* 0x000fea000383ffff */
.L_x_293:
[----:B0-----:R0:W1:Y:S02]  /*c530*/  SYNCS.PHASECHK.TRANS64.TRYWAIT P1, [R14+URZ+0x48], R7 ;  /* 0x000048070e0075a7 */ /* 0x001064000802017f */
[----:B-1----:R-:W-:Y:S05]  /*c540*/  @!P1 NANOSLEEP.SYNCS 0x989680 ;  /* 0x009896800000995d */ /* 0x002fea0003900000 */
[----:B------:R-:W1:Y:S02]  /*c550*/  @!P1 SYNCS.PHASECHK.TRANS64 P1, [R14+URZ+0x48], R7 ;  /* 0x000048070e0095a7 */ /* 0x000e64000802007f */
[----:B-1----:R-:W-:Y:S05]  /*c560*/  @!P1 BRA `(.L_x_293) ;  /* 0xfffffffc00f09947 */ /* 0x002fea000383ffff */
[----:B------:R-:W-:Y:S05]  /*c570*/  BRA `(.L_x_318) ;  /* 0xffffffec00807947 */ /* 0x000fea000383ffff */
.L_x_302:
[----:B------:R-:W-:Y:S01]  /*c580*/  BSSY B0, `(.L_x_319) ;  /* 0x0000006000007945 */ /* 0x000fe20003800000 */
[----:B------:R-:W-:-:S07]  /*c590*/  IMAD.MOV.U32 R15, RZ, RZ, -0x1 ;  /* 0xffffffffff0f7424 */ /* 0x000fce00078e00ff */
[----:B------:R-:W-:Y:S05]  /*c5a0*/  WARPSYNC.COLLECTIVE R15, `(.L_x_320) ;  /* 0x000000000f0c7348 */ /* 0x000fea0003c00000 */
[----:B------:R-:W-:Y:S02]  /*c5b0*/  ELECT P6, UR62, PT ;  /* 0x00000000003e782f */ /* 0x000fe400038c0000 */
[----:B------:R-:W-:Y:S01]  /*c5c0*/  MOV R14, UR62 ;  /* 0x0000003e000e7c02 */ /* 0x000fe20008000f00 */
[----:B------:R-:W-:Y:S10]  /*c5d0*/  ENDCOLLECTIVE ;  /* 0x000000000000791b */ /* 0x000ff40003800000 */
.L_x_320:
[----:B------:R-:W-:Y:S05]  /*c5e0*/  BSYNC B0 ;  /* 0x0000000000007941 */ /* 0x000fea0003800000 */
.L_x_319:
[----:B------:R-:W-:Y:S05]  /*c5f0*/  BRA `(.L_x_321) ;  /* 0xfffffff800187947 */ /* 0x000fea000383ffff */
.L_x_306:
[----:B0-----:R0:W1:Y:S02]  /*c600*/  SYNCS.PHASECHK.TRANS64.TRYWAIT P0, [R7+URZ], R2 ;  /* 0x00000002070075a7 */ /* 0x001064000800017f */
[----:B-1----:R-:W-:Y:S05]  /*c610*/  @!P0 NANOSLEEP.SYNCS 0x989680 ;  /* 0x009896800000895d */ /* 0x002fea0003900000 */
[----:B------:R-:W1:Y:S02]  /*c620*/  @!P0 SYNCS.PHASECHK.TRANS64 P0, [R7+URZ], R2 ;  /* 0x00000002070085a7 */ /* 0x000e64000800007f */
[----:B-1----:R-:W-:Y:S05]  /*c630*/  @!P0 BRA `(.L_x_306) ;  /* 0xfffffffc00f08947 */ /* 0x002fea000383ffff */
[----:B------:R-:W-:Y:S05]  /*c640*/  BRA `(.L_x_322) ;  /* 0xfffffff800587947 */ /* 0x000fea000383ffff */
.L_x_307:
[----:B0-----:R0:W1:Y:S02]  /*c650*/  SYNCS.PHASECHK.TRANS64.TRYWAIT P0, [R9+URZ], R4 ;  /* 0x00000004090075a7 */ /* 0x001064000800017f */
[----:B-1----:R-:W-:Y:S05]  /*c660*/  @!P0 NANOSLEEP.SYNCS 0x989680 ;  /* 0x009896800000895d */ /* 0x002fea0003900000 */
[----:B------:R-:W1:Y:S02]  /*c670*/  @!P0 SYNCS.PHASECHK.TRANS64 P0, [R9+URZ], R4 ;  /* 0x00000004090085a7 */ /* 0x000e64000800007f */
[----:B-1----:R-:W-:Y:S05]  /*c680*/  @!P0 BRA `(.L_x_307) ;  /* 0xfffffffc00f08947 */ /* 0x002fea000383ffff */
[----:B------:R-:W-:Y:S05]  /*c690*/  BRA `(.L_x_323) ;  /* 0xfffffff800687947 */ /* 0x000fea000383ffff */
.L_x_308:
[----:B0-----:R0:W1:Y:S02]  /*c6a0*/  SYNCS.PHASECHK.TRANS64.TRYWAIT P0, [R6+URZ], R5 ;  /* 0x00000005060075a7 */ /* 0x001064000800017f */
[----:B-1----:R-:W-:Y:S05]  /*c6b0*/  @!P0 NANOSLEEP.SYNCS 0x989680 ;  /* 0x009896800000895d */ /* 0x002fea0003900000 */
[----:B------:R-:W1:Y:S02]  /*c6c0*/  @!P0 SYNCS.PHASECHK.TRANS64 P0, [R6+URZ], R5 ;  /* 0x00000005060085a7 */ /* 0x000e64000800007f */
[----:B-1----:R-:W-:Y:S05]  /*c6d0*/  @!P0 BRA `(.L_x_308) ;  /* 0xfffffffc00f08947 */ /* 0x002fea000383ffff */
[----:B------:R-:W-:Y:S05]  /*c6e0*/  BRA `(.L_x_324) ;  /* 0xfffffff800787947 */ /* 0x000fea000383ffff */
.L_x_309:
[----:B0-----:R0:W1:Y:S02]  /*c6f0*/  SYNCS.PHASECHK.TRANS64.TRYWAIT P0, [R9+URZ], R4 ;  /* 0x00000004090075a7 */ /* 0x001064000800017f */
[----:B-1----:R-:W-:Y:S05]  /*c700*/  @!P0 NANOSLEEP.SYNCS 0x989680 ;  /* 0x009896800000895d */ /* 0x002fea0003900000 */
[----:B------:R-:W1:Y:S02]  /*c710*/  @!P0 SYNCS.PHASECHK.TRANS64 P0, [R9+URZ], R4 ;  /* 0x00000004090085a7 */ /* 0x000e64000800007f */
[----:B-1----:R-:W-:Y:S05]  /*c720*/  @!P0 BRA `(.L_x_309) ;  /* 0xfffffffc00f08947 */ /* 0x002fea000383ffff */
[----:B------:R-:W-:Y:S05]  /*c730*/  BRA `(.L_x_325) ;  /* 0xfffffff800887947 */ /* 0x000fea000383ffff */
.L_x_310:
[----:B0-----:R0:W1:Y:S02]  /*c740*/  SYNCS.PHASECHK.TRANS64.TRYWAIT P0, [R6+URZ], R5 ;  /* 0x00000005060075a7 */ /* 0x001064000800017f */
[----:B-1----:R-:W-:Y:S05]  /*c750*/  @!P0 NANOSLEEP.SYNCS 0x989680 ;  /* 0x009896800000895d */ /* 0x002fea0003900000 */
[----:B------:R-:W1:Y:S02]  /*c760*/  @!P0 SYNCS.PHASECHK.TRANS64 P0, [R6+URZ], R5 ;  /* 0x00000005060085a7 */ /* 0x000e64000800007f */
[----:B-1----:R-:W-:Y:S05]  /*c770*/  @!P0 BRA `(.L_x_310) ;  /* 0xfffffffc00f08947 */ /* 0x002fea000383ffff */
[----:B------:R-:W-:Y:S05]  /*c780*/  BRA `(.L_x_326) ;  /* 0xfffffff800987947 */ /* 0x000fea000383ffff */
.L_x_311:
[----:B0-----:R0:W1:Y:S02]  /*c790*/  SYNCS.PHASECHK.TRANS64.TRYWAIT P0, [R9+URZ], R4 ;  /* 0x00000004090075a7 */ /* 0x001064000800017f */
[----:B-1----:R-:W-:Y:S05]  /*c7a0*/  @!P0 NANOSLEEP.SYNCS 0x989680 ;  /* 0x009896800000895d */ /* 0x002fea0003900000 */
[----:B------:R-:W1:Y:S02]  /*c7b0*/  @!P0 SYNCS.PHASECHK.TRANS64 P0, [R9+URZ], R4 ;  /* 0x00000004090085a7 */ /* 0x000e64000800007f */
[----:B-1----:R-:W-:Y:S05]  /*c7c0*/  @!P0 BRA `(.L_x_311) ;  /* 0xfffffffc00f08947 */ /* 0x002fea000383ffff */
[----:B------:R-:W-:Y:S05]  /*c7d0*/  BRA `(.L_x_327) ;  /* 0xfffffff800a87947 */ /* 0x000fea000383ffff */
.L_x_312:
[----:B0-----:R0:W1:Y:S02]  /*c7e0*/  SYNCS.PHASECHK.TRANS64.TRYWAIT P0, [R6+URZ], R5 ;  /* 0x00000005060075a7 */ /* 0x001064000800017f */
[----:B-1----:R-:W-:Y:S05]  /*c7f0*/  @!P0 NANOSLEEP.SYNCS 0x989680 ;  /* 0x009896800000895d */ /* 0x002fea0003900000 */
[----:B------:R-:W1:Y:S02]  /*c800*/  @!P0 SYNCS.PHASECHK.TRANS64 P0, [R6+URZ], R5 ;  /* 0x00000005060085a7 */ /* 0x000e64000800007f */
[----:B-1----:R-:W-:Y:S05]  /*c810*/  @!P0 BRA `(.L_x_312) ;  /* 0xfffffffc00f08947 */ /* 0x002fea000383ffff */
[----:B------:R-:W-:Y:S05]  /*c820*/  BRA `(.L_x_328) ;  /* 0xfffffff800b87947 */ /* 0x000fea000383ffff */
.L_x_313:
[----:B-1----:R1:W2:Y:S02]  /*c830*/  SYNCS.PHASECHK.TRANS64.TRYWAIT P0, [R9+URZ], R4 ;  /* 0x00000004090075a7 */ /* 0x0022a4000800017f */
[----:B--2---:R-:W-:Y:S05]  /*c840*/  @!P0 NANOSLEEP.SYNCS 0x989680 ;  /* 0x009896800000895d */ /* 0x004fea0003900000 */
[----:B------:R-:W2:Y:S02]  /*c850*/  @!P0 SYNCS.PHASECHK.TRANS64 P0, [R9+URZ], R4 ;  /* 0x00000004090085a7 */ /* 0x000ea4000800007f */
[----:B--2---:R-:W-:Y:S05]  /*c860*/  @!P0 BRA `(.L_x_313) ;  /* 0xfffffffc00f08947 */ /* 0x004fea000383ffff */
[----:B------:R-:W-:Y:S05]  /*c870*/  BRA `(.L_x_329) ;  /* 0xfffffff800c07947 */ /* 0x000fea000383ffff */
.L_x_330:
[----:B------:R-:W-:-:S00]  /*c880*/  BRA `(.L_x_330) ;  /* 0xfffffffc00fc7947 */ /* 0x000fc0000383ffff */
[----:B------:R-:W-:-:S00]  /*c890*/  NOP ;  /* 0x0000000000007918 */ /* 0x000fc00000000000 */
        /* <DEDUP_REMOVED lines=14> */
.L_x_331:


//--------------------- .nv.global.init           --------------------------
	.section	.nv.global.init,"aw",@progbits
.nv.global.init:
	.type		$str$22,@object
	.size		$str$22,($str$23 - $str$22)
$str$22:
        /*0000*/ 	.byte	0x6b, 0x5f, 0x74, 0x69, 0x6c, 0x65, 0x5f, 0x63, 0x6f, 0x75, 0x6e, 0x74, 0x20, 0x3e, 0x3d, 0x20
        /*0010*/ 	.byte	0x31, 0x00
	.type		$str$23,@object
	.size		$str$23,(__unnamed_1 - $str$23)
$str$23:
        /*0012*/ 	.byte	0x2f, 0x74, 0x6d, 0x70, 0x2f, 0x63, 0x75, 0x74, 0x6c, 0x61, 0x73, 0x73, 0x5f, 0x73, 0x77, 0x65
        /*0022*/ 	.byte	0x65, 0x70, 0x5f, 0x73, 0x72, 0x63, 0x2f, 0x69, 0x6e, 0x63, 0x6c, 0x75, 0x64, 0x65, 0x2f, 0x63
        /*0032*/ 	.byte	0x75, 0x74, 0x6c, 0x61, 0x73, 0x73, 0x2f, 0x67, 0x65, 0x6d, 0x6d, 0x2f, 0x63, 0x6f, 0x6c, 0x6c
        /*0042*/ 	.byte	0x65, 0x63, 0x74, 0x69, 0x76, 0x65, 0x2f, 0x73, 0x6d, 0x39, 0x30, 0x5f, 0x6d, 0x6d, 0x61, 0x5f
        /*0052*/ 	.byte	0x74, 0x6d, 0x61, 0x5f, 0x67, 0x6d, 0x6d, 0x61, 0x5f, 0x73, 0x73, 0x5f, 0x77, 0x61, 0x72, 0x70
        /*0062*/ 	.byte	0x73, 0x70, 0x65, 0x63, 0x69, 0x61, 0x6c, 0x69, 0x7a, 0x65, 0x64, 0x2e, 0x68, 0x70, 0x70, 0x00
	.type		__unnamed_1,@object
	.size		__unnamed_1,(.L_0 - __unnamed_1)
__unnamed_1:
        /*0072*/ 	.byte	0x76, 0x6f, 0x69, 0x64, 0x20, 0x63, 0x75, 0x74, 0x6c, 0x61, 0x73, 0x73, 0x3a, 0x3a, 0x67, 0x65
        /* <DEDUP_REMOVED lines=179> */
        /*0bb2*/ 	.byte	0x74, 0x65, 0x3a, 0x3a, 0x69, 0x64, 0x65, 0x6e, 0x74, 0x69, 0x74, 0x79, 0x5d, 0x00
.L_0:


//--------------------- .nv.shared._ZN7cutlass13device_kernelINS_4gemm6kernel13GemmUniversalIN4cute5tupleIJiiiiEEENS1_10collective13CollectiveMmaINS1_34MainloopSm90TmaGmmaWarpSpecializedILi9ENS5_IJNS4_1CILi1EEESB_SB_EEENS1_35KernelTmaWarpSpecializedCooperativeEEENS5_IJNSA_ILi256EEENSA_ILi128EEENSA_ILi32EEEEEENS_6half_tENS5_IJSB_llEEESJ_NS5_IJlSB_lEEENS4_8TiledMMAINS4_8MMA_AtomIJNS4_4SM904GMMA26MMA_64x128x16_F32F16F16_SSILNSP_5MajorE1ELSR_0ELNSP_7ScaleInE1ELSS_1EEEEEENS4_6LayoutINS5_IJNSA_ILi2EEESB_SB_EEENS5_IJSB_NSA_ILi0EEESY_EEEEENS5_IJNS4_10UnderscoreES11_S11_EEEEENS4_13SM90_TMA_LOADENS4_14ComposedLayoutINS4_7SwizzleILi3ELi4ELi3EEENS4_18smem_ptr_flag_bitsILi16EEENSV_INS5_IJNSA_ILi64EEENSA_ILi8EEEEEENS5_IJSB_S1A_EEEEEEEvNS4_8identityES14_NS15_INS16_ILi2ELi4ELi3EEES19_NSV_INS5_IJS1B_SH_EEENS5_IJSH_SB_EEEEEEEvS1G_EENS_8epilogue10collective6detail29Sm90TmaWarpSpecializedAdapterINS1O_15DefaultEpilogueISJ_SL_SL_NS1N_6thread17LinearCombinationISJ_Li1EffLNS1S_9ScaleType4KindE0ELNS_15FloatRoundStyleE2ESJ_EENS1_15EpilogueDefaultEEEEEvvEEEEvNT_6ParamsE --------------------------
	.section	.nv.shared._ZN7cutlass13device_kernelINS_4gemm6kernel13GemmUniversalIN4cute5tupleIJiiiiEEENS1_10collective13CollectiveMmaINS1_34MainloopSm90TmaGmmaWarpSpecializedILi9ENS5_IJNS4_1CILi1EEESB_SB_EEENS1_35KernelTmaWarpSpecializedCooperativeEEENS5_IJNSA_ILi256EEENSA_ILi128EEENSA_ILi32EEEEEENS_6half_tENS5_IJSB_llEEESJ_NS5_IJlSB_lEEENS4_8TiledMMAINS4_8MMA_AtomIJNS4_4SM904GMMA26MMA_64x128x16_F32F16F16_SSILNSP_5MajorE1ELSR_0ELNSP_7ScaleInE1ELSS_1EEEEEENS4_6LayoutINS5_IJNSA_ILi2EEESB_SB_EEENS5_IJSB_NSA_ILi0EEESY_EEEEENS5_IJNS4_10UnderscoreES11_S11_EEEEENS4_13SM90_TMA_LOADENS4_14ComposedLayoutINS4_7SwizzleILi3ELi4ELi3EEENS4_18smem_ptr_flag_bitsILi16EEENSV_INS5_IJNSA_ILi64EEENSA_ILi8EEEEEENS5_IJSB_S1A_EEEEEEEvNS4_8identityES14_NS15_INS16_ILi2ELi4ELi3EEES19_NSV_INS5_IJS1B_SH_EEENS5_IJSH_SB_EEEEEEEvS1G_EENS_8epilogue10collective6detail29Sm90TmaWarpSpecializedAdapterINS1O_15DefaultEpilogueISJ_SL_SL_NS1N_6thread17LinearCombinationISJ_Li1EffLNS1S_9ScaleType4KindE0ELNS_15FloatRoundStyleE2ESJ_EENS1_15EpilogueDefaultEEEEEvvEEEEvNT_6ParamsE,"aw",@nobits
	.sectionflags	@""
	.align	16
	.zero		1024


//--------------------- .nv.shared.reserved.0     --------------------------
	.section	.nv.shared.reserved.0,"aw",@nobits
	.weak		__nv_reservedSMEM_offset_0_alias
	.size		__nv_reservedSMEM_offset_0_alias, 0, 0
	.other		__nv_reservedSMEM_offset_0_alias,@"STO_CUDA_RESERVED_SHARED STV_DEFAULT"
__nv_reservedSMEM_offset_0_alias:
	.zero		0


//--------------------- .nv.global                --------------------------
	.section	.nv.global,"aw",@nobits
.nv.global:
	.type		_ZN39_INTERNAL_29f287f0_4_k_cu_8f5aad68_30874cute1_E,@object
	.size		_ZN39_INTERNAL_29f287f0_4_k_cu_8f5aad68_30874cute1_E,(_ZN39_INTERNAL_29f287f0_4_k_cu_8f5aad68_30874cuda3std3__45__cpo6cbeginE - _ZN39_INTERNAL_29f287f0_4_k_cu_8f5aad68_30874cute1_E)
_ZN39_INTERNAL_29f287f0_4_k_cu_8f5aad68_30874cute1_E:
	.zero		1
	.type		_ZN39_INTERNAL_29f287f0_4_k_cu_8f5aad68_30874cuda3std3__45__cpo6cbeginE,@object
	.size		_ZN39_INTERNAL_29f287f0_4_k_cu_8f5aad68_30874cuda3std3__45__cpo6cbeginE,(_ZN39_INTERNAL_29f287f0_4_k_cu_8f5aad68_30874cuda3std3__48in_placeE - _ZN39_INTERNAL_29f287f0_4_k_cu_8f5aad68_30874cuda3std3__45__cpo6cbeginE)
_ZN39_INTERNAL_29f287f0_4_k_cu_8f5aad68_30874cuda3std3__45__cpo6cbeginE:
	.zero		1
	.type		_ZN39_INTERNAL_29f287f0_4_k_cu_8f5aad68_30874cuda3std3__48in_placeE,@object
	.size		_ZN39_INTERNAL_29f287f0_4_k_cu_8f5aad68_30874cuda3std3__48in_placeE,(_ZN39_INTERNAL_29f287f0_4_k_cu_8f5aad68_30874cuda3std6ranges3__45__cpo9iter_moveE - _ZN39_INTERNAL_29f287f0_4_k_cu_8f5aad68_30874cuda3std3__48in_placeE)
_ZN39_INTERNAL_29f287f0_4_k_cu_8f5aad68_30874cuda3std3__48in_placeE:
	.zero		1
	.type		_ZN39_INTERNAL_29f287f0_4_k_cu_8f5aad68_30874cuda3std6ranges3__45__cpo9iter_moveE,@object
	.size		_ZN39_INTERNAL_29f287f0_4_k_cu_8f5aad68_30874cuda3std6ranges3__45__cpo9iter_moveE,(_ZN39_INTERNAL_29f287f0_4_k_cu_8f5aad68_30874cuda3std3__45__cpo5beginE - _ZN39_INTERNAL_29f287f0_4_k_cu_8f5aad68_30874cuda3std6ranges3__45__cpo9iter_moveE)
_ZN39_INTERNAL_29f287f0_4_k_cu_8f5aad68_30874cuda3std6ranges3__45__cpo9iter_moveE:
	.zero		1
	.type		_ZN39_INTERNAL_29f287f0_4_k_cu_8f5aad68_30874cuda3std3__45__cpo5beginE,@object
	.size		_ZN39_INTERNAL_29f287f0_4_k_cu_8f5aad68_30874cuda3std3__45__cpo5beginE,(_ZN39_INTERNAL_29f287f0_4_k_cu_8f5aad68_30874cuda3std3__441_GLOBAL__N__29f287f0_4_k_cu_8f5aad68_30876ignoreE - _ZN39_INTERNAL_29f287f0_4_k_cu_8f5aad68_30874cuda3std3__45__cpo5beginE)
_ZN39_INTERNAL_29f287f0_4_k_cu_8f5aad68_30874cuda3std3__45__cpo5beginE:
	.zero		1
	.type		_ZN39_INTERNAL_29f287f0_4_k_cu_8f5aad68_30874cuda3std3__441_GLOBAL__N__29f287f0_4_k_cu_8f5aad68_30876ignoreE,@object
	.size		_ZN39_INTERNAL_29f287f0_4_k_cu_8f5aad68_30874cuda3std3__441_GLOBAL__N__29f287f0_4_k_cu_8f5aad68_30876ignoreE,(_ZN39_INTERNAL_29f287f0_4_k_cu_8f5aad68_30874cute7productE - _ZN39_INTERNAL_29f287f0_4_k_cu_8f5aad68_30874cuda3std3__441_GLOBAL__N__29f287f0_4_k_cu_8f5aad68_30876ignoreE)
_ZN39_INTERNAL_29f287f0_4_k_cu_8f5aad68_30874cuda3std3__441_GLOBAL__N__29f287f0_4_k_cu_8f5aad68_30876ignoreE:
	.zero		1
	.type		_ZN39_INTERNAL_29f287f0_4_k_cu_8f5aad68_30874cute7productE,@object
	.size		_ZN39_INTERNAL_29f287f0_4_k_cu_8f5aad68_30874cute7productE,(_ZN39_INTERNAL_29f287f0_4_k_cu_8f5aad68_30874cuda3std3__45__cpo3endE - _ZN39_INTERNAL_29f287f0_4_k_cu_8f5aad68_30874cute7productE)
_ZN39_INTERNAL_29f287f0_4_k_cu_8f5aad68_30874cute7productE:
	.zero		1
	.type		_ZN39_INTERNAL_29f287f0_4_k_cu_8f5aad68_30874cuda3std3__45__cpo3endE,@object
	.size		_ZN39_INTERNAL_29f287f0_4_k_cu_8f5aad68_30874cuda3std3__45__cpo3endE,(_ZN39_INTERNAL_29f287f0_4_k_cu_8f5aad68_30874cuda3std3__419piecewise_constructE - _ZN39_INTERNAL_29f287f0_4_k_cu_8f5aad68_30874cuda3std3__45__cpo3endE)
_ZN39_INTERNAL_29f287f0_4_k_cu_8f5aad68_30874cuda3std3__45__cpo3endE:
	.zero		1
	.type		_ZN39_INTERNAL_29f287f0_4_k_cu_8f5aad68_30874cuda3std3__419piecewise_constructE,@object
	.size		_ZN39_INTERNAL_29f287f0_4_k_cu_8f5aad68_30874cuda3std3__419piecewise_constructE,(_ZN39_INTERNAL_29f287f0_4_k_cu_8f5aad68_30874cuda3std3__45__cpo4cendE - _ZN39_INTERNAL_29f287f0_4_k_cu_8f5aad68_30874cuda3std3__419piecewise_constructE)
_ZN39_INTERNAL_29f287f0_4_k_cu_8f5aad68_30874cuda3std3__419piecewise_constructE:
	.zero		1
	.type		_ZN39_INTERNAL_29f287f0_4_k_cu_8f5aad68_30874cuda3std3__45__cpo4cendE,@object
	.size		_ZN39_INTERNAL_29f287f0_4_k_cu_8f5aad68_30874cuda3std3__45__cpo4cendE,(_ZN39_INTERNAL_29f287f0_4_k_cu_8f5aad68_30874cuda3std6ranges3__45__cpo4swapE - _ZN39_INTERNAL_29f287f0_4_k_cu_8f5aad68_30874cuda3std3__45__cpo4cendE)
_ZN39_INTERNAL_29f287f0_4_k_cu_8f5aad68_30874cuda3std3__45__cpo4cendE:
	.zero		1
	.type		_ZN39_INTERNAL_29f287f0_4_k_cu_8f5aad68_30874cuda3std6ranges3__45__cpo4swapE,@object
	.size		_ZN39_INTERNAL_29f287f0_4_k_cu_8f5aad68_30874cuda3std6ranges3__45__cpo4swapE,(.L_8 - _ZN39_INTERNAL_29f287f0_4_k_cu_8f5aad68_30874cuda3std6ranges3__45__cpo4swapE)
_ZN39_INTERNAL_29f287f0_4_k_cu_8f5aad68_30874cuda3std6ranges3__45__cpo4swapE:
	.zero		1
.L_8:


//--------------------- .nv.constant0._ZN7cutlass13device_kernelINS_4gemm6kernel13GemmUniversalIN4cute5tupleIJiiiiEEENS1_10collective13CollectiveMmaINS1_34MainloopSm90TmaGmmaWarpSpecializedILi9ENS5_IJNS4_1CILi1EEESB_SB_EEENS1_35KernelTmaWarpSpecializedCooperativeEEENS5_IJNSA_ILi256EEENSA_ILi128EEENSA_ILi32EEEEEENS_6half_tENS5_IJSB_llEEESJ_NS5_IJlSB_lEEENS4_8TiledMMAINS4_8MMA_AtomIJNS4_4SM904GMMA26MMA_64x128x16_F32F16F16_SSILNSP_5MajorE1ELSR_0ELNSP_7ScaleInE1ELSS_1EEEEEENS4_6LayoutINS5_IJNSA_ILi2EEESB_SB_EEENS5_IJSB_NSA_ILi0EEESY_EEEEENS5_IJNS4_10UnderscoreES11_S11_EEEEENS4_13SM90_TMA_LOADENS4_14ComposedLayoutINS4_7SwizzleILi3ELi4ELi3EEENS4_18smem_ptr_flag_bitsILi16EEENSV_INS5_IJNSA_ILi64EEENSA_ILi8EEEEEENS5_IJSB_S1A_EEEEEEEvNS4_8identityES14_NS15_INS16_ILi2ELi4ELi3EEES19_NSV_INS5_IJS1B_SH_EEENS5_IJSH_SB_EEEEEEEvS1G_EENS_8epilogue10collective6detail29Sm90TmaWarpSpecializedAdapterINS1O_15DefaultEpilogueISJ_SL_SL_NS1N_6thread17LinearCombinationISJ_Li1EffLNS1S_9ScaleType4KindE0ELNS_15FloatRoundStyleE2ESJ_EENS1_15EpilogueDefaultEEEEEvvEEEEvNT_6ParamsE --------------------------
	.section	.nv.constant0._ZN7cutlass13device_kernelINS_4gemm6kernel13GemmUniversalIN4cute5tupleIJiiiiEEENS1_10collective13CollectiveMmaINS1_34MainloopSm90TmaGmmaWarpSpecializedILi9ENS5_IJNS4_1CILi1EEESB_SB_EEENS1_35KernelTmaWarpSpecializedCooperativeEEENS5_IJNSA_ILi256EEENSA_ILi128EEENSA_ILi32EEEEEENS_6half_tENS5_IJSB_llEEESJ_NS5_IJlSB_lEEENS4_8TiledMMAINS4_8MMA_AtomIJNS4_4SM904GMMA26MMA_64x128x16_F32F16F16_SSILNSP_5MajorE1ELSR_0ELNSP_7ScaleInE1ELSS_1EEEEEENS4_6LayoutINS5_IJNSA_ILi2EEESB_SB_EEENS5_IJSB_NSA_ILi0EEESY_EEEEENS5_IJNS4_10UnderscoreES11_S11_EEEEENS4_13SM90_TMA_LOADENS4_14ComposedLayoutINS4_7SwizzleILi3ELi4ELi3EEENS4_18smem_ptr_flag_bitsILi16EEENSV_INS5_IJNSA_ILi64EEENSA_ILi8EEEEEENS5_IJSB_S1A_EEEEEEEvNS4_8identityES14_NS15_INS16_ILi2ELi4ELi3EEES19_NSV_INS5_IJS1B_SH_EEENS5_IJSH_SB_EEEEEEEvS1G_EENS_8epilogue10collective6detail29Sm90TmaWarpSpecializedAdapterINS1O_15DefaultEpilogueISJ_SL_SL_NS1N_6thread17LinearCombinationISJ_Li1EffLNS1S_9ScaleType4KindE0ELNS_15FloatRoundStyleE2ESJ_EENS1_15EpilogueDefaultEEEEEvvEEEEvNT_6ParamsE,"a",@progbits
	.sectionflags	@""
	.align	4
.nv.constant0._ZN7cutlass13device_kernelINS_4gemm6kernel13GemmUniversalIN4cute5tupleIJiiiiEEENS1_10collective13CollectiveMmaINS1_34MainloopSm90TmaGmmaWarpSpecializedILi9ENS5_IJNS4_1CILi1EEESB_SB_EEENS1_35KernelTmaWarpSpecializedCooperativeEEENS5_IJNSA_ILi256EEENSA_ILi128EEENSA_ILi32EEEEEENS_6half_tENS5_IJSB_llEEESJ_NS5_IJlSB_lEEENS4_8TiledMMAINS4_8MMA_AtomIJNS4_4SM904GMMA26MMA_64x128x16_F32F16F16_SSILNSP_5MajorE1ELSR_0ELNSP_7ScaleInE1ELSS_1EEEEEENS4_6LayoutINS5_IJNSA_ILi2EEESB_SB_EEENS5_IJSB_NSA_ILi0EEESY_EEEEENS5_IJNS4_10UnderscoreES11_S11_EEEEENS4_13SM90_TMA_LOADENS4_14ComposedLayoutINS4_7SwizzleILi3ELi4ELi3EEENS4_18smem_ptr_flag_bitsILi16EEENSV_INS5_IJNSA_ILi64EEENSA_ILi8EEEEEENS5_IJSB_S1A_EEEEEEEvNS4_8identityES14_NS15_INS16_ILi2ELi4ELi3EEES19_NSV_INS5_IJS1B_SH_EEENS5_IJSH_SB_EEEEEEEvS1G_EENS_8epilogue10collective6detail29Sm90TmaWarpSpecializedAdapterINS1O_15DefaultEpilogueISJ_SL_SL_NS1N_6thread17LinearCombinationISJ_Li1EffLNS1S_9ScaleType4KindE0ELNS_15FloatRoundStyleE2ESJ_EENS1_15EpilogueDefaultEEEEEvvEEEEvNT_6ParamsE:
	.zero		1664


//--------------------- SYMBOLS --------------------------

	.type		.nv.reservedSmem.offset0,@object
	.size		.nv.reservedSmem.offset0,0x4
	.type		__assertfail,@function
